//
// Generated by NVIDIA NVVM Compiler
//
// Compiler Build ID: CL-36424714
// Cuda compilation tools, release 13.0, V13.0.88
// Based on NVVM 20.0.0
//

.version 9.0
.target sm_100
.address_size 64

	// .globl	_Z19importance_samplingPddii
.global .align 4 .b8 precalc_xorwow_matrix[102400];
.global .align 4 .b8 precalc_xorwow_offset_matrix[102400];
.global .align 4 .b8 mrg32k3aM1[2304];
.global .align 4 .b8 mrg32k3aM2[2304];
.global .align 4 .b8 mrg32k3aM1SubSeq[2016];
.global .align 4 .b8 mrg32k3aM2SubSeq[2016];
.global .align 4 .b8 mrg32k3aM1Seq[2304];
.global .align 4 .b8 mrg32k3aM2Seq[2304];
.const .align 8 .b8 __cr_lgamma_table[72];

.visible .entry _Z19importance_samplingPddii(
	.param .u64 .ptr .align 1 _Z19importance_samplingPddii_param_0,
	.param .f64 _Z19importance_samplingPddii_param_1,
	.param .u32 _Z19importance_samplingPddii_param_2,
	.param .u32 _Z19importance_samplingPddii_param_3
)
{
	.reg .pred 	%p<17>;
	.reg .b32 	%r<157>;
	.reg .b32 	%f<3>;
	.reg .b64 	%rd<19>;
	.reg .b64 	%fd<99>;

	ld.param.u64 	%rd2, [_Z19importance_samplingPddii_param_0];
	ld.param.u32 	%r61, [_Z19importance_samplingPddii_param_3];
	cvta.to.global.u64 	%rd1, %rd2;
	mov.u32 	%r62, %ctaid.x;
	mov.u32 	%r1, %ntid.x;
	mov.u32 	%r63, %tid.x;
	mad.lo.s32 	%r132, %r62, %r1, %r63;
	// begin inline asm
	mov.u64 	%rd3, %clock64;
	// end inline asm
	cvt.s64.s32 	%rd4, %r132;
	add.s64 	%rd5, %rd3, %rd4;
	cvt.u32.u64 	%r64, %rd5;
	xor.b32  	%r65, %r64, -1429050551;
	mul.lo.s32 	%r3, %r65, 1099087573;
	{ .reg .b32 tmp; mov.b64 {tmp, %r66}, %rd5; }
	xor.b32  	%r4, %r66, -136515619;
	setp.ge.s32 	%p1, %r132, %r61;
	@%p1 bra 	$L__BB0_20;
	ld.param.u32 	%r128, [_Z19importance_samplingPddii_param_2];
	setp.gt.s32 	%p2, %r128, 0;
	@%p2 bra 	$L__BB0_2;
	bra.uni 	$L__BB0_19;
$L__BB0_2:
	ld.param.u32 	%r129, [_Z19importance_samplingPddii_param_2];
	mul.lo.s32 	%r68, %r4, -1703105765;
	add.s32 	%r134, %r3, 123456789;
	xor.b32  	%r135, %r3, 362436069;
	add.s32 	%r136, %r68, 521288629;
	xor.b32  	%r137, %r68, 88675123;
	add.s32 	%r138, %r3, 5783321;
	mul.lo.s32 	%r10, %r129, 724874;
	add.s32 	%r69, %r3, %r68;
	add.s32 	%r133, %r69, 6615241;
	mov.b32 	%r70, 1127219200;
	mov.b32 	%r71, -2147483648;
	mov.b64 	%fd1, {%r71, %r70};
	mov.b32 	%r131, 0;
$L__BB0_3:
	mov.u32 	%r14, %r133;
	mov.f64 	%fd3, %fd97;
	mov.f64 	%fd2, %fd98;
	ld.param.u32 	%r130, [_Z19importance_samplingPddii_param_2];
	neg.s32 	%r140, %r130;
	add.s32 	%r139, %r14, 724874;
	mov.f64 	%fd91, 0d3FF0000000000000;
	mov.f64 	%fd92, %fd91;
	mov.u32 	%r141, %r137;
	mov.u32 	%r142, %r138;
	mov.u32 	%r144, %r136;
$L__BB0_4:
	mov.u32 	%r24, %r134;
	mov.u32 	%r134, %r144;
	mov.u32 	%r25, %r135;
	mov.u32 	%r144, %r142;
	mov.u32 	%r135, %r141;
	ld.param.f64 	%fd87, [_Z19importance_samplingPddii_param_1];
	shr.u32 	%r73, %r24, 2;
	xor.b32  	%r74, %r73, %r24;
	shl.b32 	%r75, %r144, 4;
	shl.b32 	%r76, %r74, 1;
	xor.b32  	%r77, %r75, %r76;
	xor.b32  	%r78, %r77, %r144;
	xor.b32  	%r141, %r78, %r74;
	add.s32 	%r79, %r139, %r141;
	add.s32 	%r80, %r79, -362437;
	shr.u32 	%r81, %r25, 2;
	xor.b32  	%r82, %r81, %r25;
	shl.b32 	%r83, %r141, 4;
	shl.b32 	%r84, %r82, 1;
	xor.b32  	%r85, %r84, %r83;
	xor.b32  	%r86, %r85, %r82;
	xor.b32  	%r142, %r86, %r141;
	add.s32 	%r87, %r139, %r142;
	cvt.u64.u32 	%rd9, %r80;
	mul.wide.u32 	%rd10, %r87, 2097152;
	xor.b64  	%rd11, %rd10, %rd9;
	cvt.rn.f64.u64 	%fd27, %rd11;
	fma.rn.f64 	%fd28, %fd27, 0d3CA0000000000000, 0d3C90000000000000;
	div.rn.f64 	%fd29, %fd28, %fd87;
	mov.f64 	%fd30, 0d3FF0000000000000;
	sub.f64 	%fd93, %fd30, %fd29;
	{
	.reg .b32 %temp; 
	mov.b64 	{%temp, %r146}, %fd93;
	}
	{
	.reg .b32 %temp; 
	mov.b64 	{%r147, %temp}, %fd93;
	}
	setp.gt.s32 	%p4, %r146, 1048575;
	mov.b32 	%r148, -1023;
	@%p4 bra 	$L__BB0_6;
	mul.f64 	%fd93, %fd93, 0d4350000000000000;
	{
	.reg .b32 %temp; 
	mov.b64 	{%temp, %r146}, %fd93;
	}
	{
	.reg .b32 %temp; 
	mov.b64 	{%r147, %temp}, %fd93;
	}
	mov.b32 	%r148, -1077;
$L__BB0_6:
	add.s32 	%r89, %r146, -1;
	setp.lt.u32 	%p5, %r89, 2146435071;
	@%p5 bra 	$L__BB0_8;
	fma.rn.f64 	%fd31, %fd93, 0d7FF0000000000000, 0d7FF0000000000000;
	{
	.reg .b32 %temp; 
	mov.b64 	{%temp, %r90}, %fd93;
	}
	and.b32  	%r91, %r90, 2147483647;
	setp.eq.s32 	%p6, %r91, 0;
	selp.f64 	%fd95, 0dFFF0000000000000, %fd31, %p6;
	bra.uni 	$L__BB0_11;
$L__BB0_8:
	shr.u32 	%r92, %r146, 20;
	add.s32 	%r149, %r148, %r92;
	and.b32  	%r93, %r146, 1048575;
	or.b32  	%r94, %r93, 1072693248;
	mov.b64 	%fd94, {%r147, %r94};
	setp.lt.u32 	%p7, %r94, 1073127583;
	@%p7 bra 	$L__BB0_10;
	{
	.reg .b32 %temp; 
	mov.b64 	{%r95, %temp}, %fd94;
	}
	{
	.reg .b32 %temp; 
	mov.b64 	{%temp, %r96}, %fd94;
	}
	add.s32 	%r97, %r96, -1048576;
	mov.b64 	%fd94, {%r95, %r97};
	add.s32 	%r149, %r149, 1;
$L__BB0_10:
	add.f64 	%fd32, %fd94, 0dBFF0000000000000;
	add.f64 	%fd33, %fd94, 0d3FF0000000000000;
	rcp.approx.ftz.f64 	%fd34, %fd33;
	neg.f64 	%fd35, %fd33;
	fma.rn.f64 	%fd36, %fd35, %fd34, 0d3FF0000000000000;
	fma.rn.f64 	%fd37, %fd36, %fd36, %fd36;
	fma.rn.f64 	%fd38, %fd37, %fd34, %fd34;
	mul.f64 	%fd39, %fd32, %fd38;
	fma.rn.f64 	%fd40, %fd32, %fd38, %fd39;
	mul.f64 	%fd41, %fd40, %fd40;
	fma.rn.f64 	%fd42, %fd41, 0d3EB1380B3AE80F1E, 0d3ED0EE258B7A8B04;
	fma.rn.f64 	%fd43, %fd42, %fd41, 0d3EF3B2669F02676F;
	fma.rn.f64 	%fd44, %fd43, %fd41, 0d3F1745CBA9AB0956;
	fma.rn.f64 	%fd45, %fd44, %fd41, 0d3F3C71C72D1B5154;
	fma.rn.f64 	%fd46, %fd45, %fd41, 0d3F624924923BE72D;
	fma.rn.f64 	%fd47, %fd46, %fd41, 0d3F8999999999A3C4;
	fma.rn.f64 	%fd48, %fd47, %fd41, 0d3FB5555555555554;
	sub.f64 	%fd49, %fd32, %fd40;
	add.f64 	%fd50, %fd49, %fd49;
	neg.f64 	%fd51, %fd40;
	fma.rn.f64 	%fd52, %fd51, %fd32, %fd50;
	mul.f64 	%fd53, %fd38, %fd52;
	mul.f64 	%fd54, %fd41, %fd48;
	fma.rn.f64 	%fd55, %fd54, %fd40, %fd53;
	xor.b32  	%r98, %r149, -2147483648;
	mov.b32 	%r99, 1127219200;
	mov.b64 	%fd56, {%r98, %r99};
	sub.f64 	%fd57, %fd56, %fd1;
	fma.rn.f64 	%fd58, %fd57, 0d3FE62E42FEFA39EF, %fd40;
	fma.rn.f64 	%fd59, %fd57, 0dBFE62E42FEFA39EF, %fd58;
	sub.f64 	%fd60, %fd59, %fd40;
	sub.f64 	%fd61, %fd55, %fd60;
	fma.rn.f64 	%fd62, %fd57, 0d3C7ABC9E3B39803F, %fd61;
	add.f64 	%fd95, %fd58, %fd62;
$L__BB0_11:
	fma.rn.f64 	%fd91, %fd95, %fd95, %fd91;
	fma.rn.f64 	%fd63, %fd95, 0d3FF71547652B82FE, 0d4338000000000000;
	{
	.reg .b32 %temp; 
	mov.b64 	{%r41, %temp}, %fd63;
	}
	mov.f64 	%fd64, 0dC338000000000000;
	add.rn.f64 	%fd65, %fd63, %fd64;
	fma.rn.f64 	%fd66, %fd65, 0dBFE62E42FEFA39EF, %fd95;
	fma.rn.f64 	%fd67, %fd65, 0dBC7ABC9E3B39803F, %fd66;
	fma.rn.f64 	%fd68, %fd67, 0d3E5ADE1569CE2BDF, 0d3E928AF3FCA213EA;
	fma.rn.f64 	%fd69, %fd68, %fd67, 0d3EC71DEE62401315;
	fma.rn.f64 	%fd70, %fd69, %fd67, 0d3EFA01997C89EB71;
	fma.rn.f64 	%fd71, %fd70, %fd67, 0d3F2A01A014761F65;
	fma.rn.f64 	%fd72, %fd71, %fd67, 0d3F56C16C1852B7AF;
	fma.rn.f64 	%fd73, %fd72, %fd67, 0d3F81111111122322;
	fma.rn.f64 	%fd74, %fd73, %fd67, 0d3FA55555555502A1;
	fma.rn.f64 	%fd75, %fd74, %fd67, 0d3FC5555555555511;
	fma.rn.f64 	%fd76, %fd75, %fd67, 0d3FE000000000000B;
	fma.rn.f64 	%fd77, %fd76, %fd67, 0d3FF0000000000000;
	fma.rn.f64 	%fd78, %fd77, %fd67, 0d3FF0000000000000;
	{
	.reg .b32 %temp; 
	mov.b64 	{%r42, %temp}, %fd78;
	}
	{
	.reg .b32 %temp; 
	mov.b64 	{%temp, %r43}, %fd78;
	}
	shl.b32 	%r100, %r41, 20;
	add.s32 	%r101, %r100, %r43;
	mov.b64 	%fd96, {%r42, %r101};
	{
	.reg .b32 %temp; 
	mov.b64 	{%temp, %r102}, %fd95;
	}
	mov.b32 	%f2, %r102;
	abs.f32 	%f1, %f2;
	setp.lt.f32 	%p8, %f1, 0f4086232B;
	@%p8 bra 	$L__BB0_14;
	setp.lt.f64 	%p9, %fd95, 0d0000000000000000;
	add.f64 	%fd79, %fd95, 0d7FF0000000000000;
	selp.f64 	%fd96, 0d0000000000000000, %fd79, %p9;
	setp.geu.f32 	%p10, %f1, 0f40874800;
	@%p10 bra 	$L__BB0_14;
	shr.u32 	%r103, %r41, 31;
	add.s32 	%r104, %r41, %r103;
	shr.s32 	%r105, %r104, 1;
	shl.b32 	%r106, %r105, 20;
	add.s32 	%r107, %r43, %r106;
	mov.b64 	%fd80, {%r42, %r107};
	sub.s32 	%r108, %r41, %r105;
	shl.b32 	%r109, %r108, 20;
	add.s32 	%r110, %r109, 1072693248;
	mov.b32 	%r111, 0;
	mov.b64 	%fd81, {%r111, %r110};
	mul.f64 	%fd96, %fd81, %fd80;
$L__BB0_14:
	ld.param.f64 	%fd88, [_Z19importance_samplingPddii_param_1];
	mul.f64 	%fd82, %fd88, %fd92;
	mul.f64 	%fd92, %fd82, %fd96;
	add.s32 	%r140, %r140, 1;
	setp.eq.s32 	%p11, %r140, 0;
	add.s32 	%r139, %r139, 724874;
	@%p11 bra 	$L__BB0_15;
	bra.uni 	$L__BB0_4;
$L__BB0_15:
	rcp.rn.f64 	%fd83, %fd91;
	div.rn.f64 	%fd23, %fd83, %fd92;
	setp.eq.s32 	%p12, %r131, 0;
	setp.gt.f64 	%p13, %fd92, %fd3;
	or.pred  	%p14, %p12, %p13;
	add.s32 	%r133, %r10, %r14;
	mov.u32 	%r138, %r142;
	mov.u32 	%r137, %r141;
	mov.u32 	%r136, %r144;
	mov.f64 	%fd97, %fd92;
	mov.f64 	%fd98, %fd23;
	@%p14 bra 	$L__BB0_18;
	add.s32 	%r112, %r10, %r14;
	shr.u32 	%r113, %r134, 2;
	xor.b32  	%r114, %r113, %r134;
	shl.b32 	%r115, %r142, 4;
	shl.b32 	%r116, %r114, 1;
	xor.b32  	%r117, %r115, %r116;
	xor.b32  	%r118, %r117, %r142;
	xor.b32  	%r137, %r118, %r114;
	add.s32 	%r119, %r112, %r137;
	add.s32 	%r120, %r119, 362437;
	shr.u32 	%r121, %r135, 2;
	xor.b32  	%r122, %r121, %r135;
	shl.b32 	%r123, %r137, 4;
	shl.b32 	%r124, %r122, 1;
	xor.b32  	%r125, %r124, %r123;
	xor.b32  	%r126, %r125, %r122;
	xor.b32  	%r138, %r126, %r137;
	add.s32 	%r133, %r112, 724874;
	add.s32 	%r127, %r138, %r133;
	cvt.u64.u32 	%rd12, %r120;
	mul.wide.u32 	%rd13, %r127, 2097152;
	xor.b64  	%rd14, %rd13, %rd12;
	cvt.rn.f64.u64 	%fd84, %rd14;
	fma.rn.f64 	%fd85, %fd84, 0d3CA0000000000000, 0d3C90000000000000;
	div.rn.f64 	%fd86, %fd92, %fd3;
	setp.geu.f64 	%p15, %fd85, %fd86;
	mov.u32 	%r136, %r142;
	mov.u32 	%r135, %r141;
	mov.u32 	%r134, %r144;
	mov.f64 	%fd97, %fd3;
	mov.f64 	%fd98, %fd2;
	@%p15 bra 	$L__BB0_18;
	mov.f64 	%fd97, %fd92;
	mov.f64 	%fd98, %fd23;
$L__BB0_18:
	ld.param.u64 	%rd18, [_Z19importance_samplingPddii_param_0];
	cvta.to.global.u64 	%rd15, %rd18;
	mul.wide.s32 	%rd16, %r132, 8;
	add.s64 	%rd17, %rd15, %rd16;
	st.global.f64 	[%rd17], %fd98;
	add.s32 	%r131, %r131, 1;
	add.s32 	%r132, %r132, %r1;
	setp.lt.s32 	%p16, %r132, %r61;
	@%p16 bra 	$L__BB0_3;
	bra.uni 	$L__BB0_20;
$L__BB0_19:
	mul.wide.s32 	%rd6, %r132, 8;
	add.s64 	%rd7, %rd1, %rd6;
	mov.b64 	%rd8, 4607182418800017408;
	st.global.u64 	[%rd7], %rd8;
	add.s32 	%r132, %r132, %r1;
	setp.lt.s32 	%p3, %r132, %r61;
	@%p3 bra 	$L__BB0_19;
$L__BB0_20:
	ret;

}
	// .globl	_Z15simple_samplingPdii
.visible .entry _Z15simple_samplingPdii(
	.param .u64 .ptr .align 1 _Z15simple_samplingPdii_param_0,
	.param .u32 _Z15simple_samplingPdii_param_1,
	.param .u32 _Z15simple_samplingPdii_param_2
)
{
	.reg .pred 	%p<7>;
	.reg .b32 	%r<161>;
	.reg .b64 	%rd<23>;
	.reg .b64 	%fd<31>;

	ld.param.u64 	%rd3, [_Z15simple_samplingPdii_param_0];
	ld.param.u32 	%r45, [_Z15simple_samplingPdii_param_1];
	ld.param.u32 	%r46, [_Z15simple_samplingPdii_param_2];
	mov.u32 	%r47, %ctaid.x;
	mov.u32 	%r48, %ntid.x;
	mov.u32 	%r49, %tid.x;
	mad.lo.s32 	%r50, %r47, %r48, %r49;
	// begin inline asm
	mov.u64 	%rd4, %clock64;
	// end inline asm
	cvt.s64.s32 	%rd1, %r50;
	add.s64 	%rd5, %rd4, %rd1;
	cvt.u32.u64 	%r51, %rd5;
	xor.b32  	%r52, %r51, -1429050551;
	mul.lo.s32 	%r1, %r52, 1099087573;
	{ .reg .b32 tmp; mov.b64 {tmp, %r53}, %rd5; }
	xor.b32  	%r2, %r53, -136515619;
	setp.ge.s32 	%p1, %r50, %r46;
	@%p1 bra 	$L__BB1_9;
	cvta.to.global.u64 	%rd6, %rd3;
	shl.b64 	%rd7, %rd1, 3;
	add.s64 	%rd2, %rd6, %rd7;
	setp.lt.s32 	%p2, %r45, 1;
	mov.f64 	%fd30, 0d3FF0000000000000;
	@%p2 bra 	$L__BB1_8;
	mul.lo.s32 	%r54, %r2, -1703105765;
	add.s32 	%r149, %r1, 123456789;
	xor.b32  	%r150, %r1, 362436069;
	add.s32 	%r151, %r54, 521288629;
	xor.b32  	%r152, %r54, 88675123;
	add.s32 	%r153, %r1, 5783321;
	and.b32  	%r8, %r45, 3;
	setp.lt.u32 	%p3, %r45, 4;
	add.s32 	%r55, %r1, %r54;
	add.s32 	%r148, %r55, 6615241;
	mov.f64 	%fd30, 0d3FF0000000000000;
	@%p3 bra 	$L__BB1_5;
	mul.lo.s32 	%r56, %r2, 1703105765;
	sub.s32 	%r57, %r1, %r56;
	add.s32 	%r142, %r57, 9514737;
	and.b32  	%r58, %r45, 2147483644;
	neg.s32 	%r141, %r58;
	mov.f64 	%fd30, 0d3FF0000000000000;
$L__BB1_4:
	mov.u32 	%r148, %r142;
	shr.u32 	%r59, %r149, 2;
	xor.b32  	%r60, %r59, %r149;
	shl.b32 	%r61, %r153, 4;
	shl.b32 	%r62, %r60, 1;
	xor.b32  	%r63, %r61, %r62;
	xor.b32  	%r64, %r63, %r153;
	xor.b32  	%r65, %r64, %r60;
	add.s32 	%r66, %r148, -2899496;
	add.s32 	%r67, %r66, %r65;
	add.s32 	%r68, %r67, 362437;
	shr.u32 	%r69, %r150, 2;
	xor.b32  	%r70, %r69, %r150;
	shl.b32 	%r71, %r65, 4;
	shl.b32 	%r72, %r70, 1;
	xor.b32  	%r73, %r72, %r71;
	xor.b32  	%r74, %r73, %r70;
	xor.b32  	%r75, %r74, %r65;
	add.s32 	%r76, %r66, %r75;
	add.s32 	%r77, %r76, 724874;
	cvt.u64.u32 	%rd8, %r68;
	mul.wide.u32 	%rd9, %r77, 2097152;
	xor.b64  	%rd10, %rd9, %rd8;
	cvt.rn.f64.u64 	%fd12, %rd10;
	fma.rn.f64 	%fd13, %fd12, 0d3CA0000000000000, 0d3C90000000000000;
	fma.rn.f64 	%fd14, %fd13, %fd13, %fd30;
	shr.u32 	%r78, %r151, 2;
	xor.b32  	%r79, %r78, %r151;
	shl.b32 	%r80, %r75, 4;
	shl.b32 	%r81, %r79, 1;
	xor.b32  	%r82, %r80, %r81;
	xor.b32  	%r83, %r82, %r75;
	xor.b32  	%r84, %r83, %r79;
	add.s32 	%r85, %r66, %r84;
	add.s32 	%r86, %r85, 1087311;
	shr.u32 	%r87, %r152, 2;
	xor.b32  	%r88, %r87, %r152;
	shl.b32 	%r89, %r84, 4;
	shl.b32 	%r90, %r88, 1;
	xor.b32  	%r91, %r90, %r89;
	xor.b32  	%r92, %r91, %r88;
	xor.b32  	%r149, %r92, %r84;
	add.s32 	%r93, %r66, %r149;
	add.s32 	%r94, %r93, 1449748;
	cvt.u64.u32 	%rd11, %r86;
	mul.wide.u32 	%rd12, %r94, 2097152;
	xor.b64  	%rd13, %rd12, %rd11;
	cvt.rn.f64.u64 	%fd15, %rd13;
	fma.rn.f64 	%fd16, %fd15, 0d3CA0000000000000, 0d3C90000000000000;
	fma.rn.f64 	%fd17, %fd16, %fd16, %fd14;
	shr.u32 	%r95, %r153, 2;
	xor.b32  	%r96, %r95, %r153;
	shl.b32 	%r97, %r149, 4;
	shl.b32 	%r98, %r96, 1;
	xor.b32  	%r99, %r97, %r98;
	xor.b32  	%r100, %r99, %r149;
	xor.b32  	%r150, %r100, %r96;
	add.s32 	%r101, %r66, %r150;
	add.s32 	%r102, %r101, 1812185;
	shr.u32 	%r103, %r65, 2;
	xor.b32  	%r104, %r103, %r65;
	shl.b32 	%r105, %r150, 4;
	shl.b32 	%r106, %r104, 1;
	xor.b32  	%r107, %r106, %r105;
	xor.b32  	%r108, %r107, %r104;
	xor.b32  	%r151, %r108, %r150;
	add.s32 	%r109, %r66, %r151;
	add.s32 	%r110, %r109, 2174622;
	cvt.u64.u32 	%rd14, %r102;
	mul.wide.u32 	%rd15, %r110, 2097152;
	xor.b64  	%rd16, %rd15, %rd14;
	cvt.rn.f64.u64 	%fd18, %rd16;
	fma.rn.f64 	%fd19, %fd18, 0d3CA0000000000000, 0d3C90000000000000;
	fma.rn.f64 	%fd20, %fd19, %fd19, %fd17;
	shr.u32 	%r111, %r75, 2;
	xor.b32  	%r112, %r111, %r75;
	shl.b32 	%r113, %r151, 4;
	shl.b32 	%r114, %r112, 1;
	xor.b32  	%r115, %r113, %r114;
	xor.b32  	%r116, %r115, %r151;
	xor.b32  	%r152, %r116, %r112;
	add.s32 	%r117, %r66, %r152;
	add.s32 	%r118, %r117, 2537059;
	shr.u32 	%r119, %r84, 2;
	xor.b32  	%r120, %r119, %r84;
	shl.b32 	%r121, %r152, 4;
	shl.b32 	%r122, %r120, 1;
	xor.b32  	%r123, %r122, %r121;
	xor.b32  	%r124, %r123, %r120;
	xor.b32  	%r153, %r124, %r152;
	add.s32 	%r125, %r153, %r148;
	cvt.u64.u32 	%rd17, %r118;
	mul.wide.u32 	%rd18, %r125, 2097152;
	xor.b64  	%rd19, %rd18, %rd17;
	cvt.rn.f64.u64 	%fd21, %rd19;
	fma.rn.f64 	%fd22, %fd21, 0d3CA0000000000000, 0d3C90000000000000;
	fma.rn.f64 	%fd30, %fd22, %fd22, %fd20;
	add.s32 	%r142, %r148, 2899496;
	add.s32 	%r141, %r141, 4;
	setp.ne.s32 	%p4, %r141, 0;
	@%p4 bra 	$L__BB1_4;
$L__BB1_5:
	setp.eq.s32 	%p5, %r8, 0;
	@%p5 bra 	$L__BB1_8;
	add.s32 	%r155, %r148, 724874;
	neg.s32 	%r154, %r8;
$L__BB1_7:
	.pragma "nounroll";
	mov.u32 	%r38, %r151;
	mov.u32 	%r151, %r153;
	mov.u32 	%r39, %r152;
	shr.u32 	%r126, %r149, 2;
	xor.b32  	%r127, %r126, %r149;
	shl.b32 	%r128, %r151, 4;
	shl.b32 	%r129, %r127, 1;
	xor.b32  	%r130, %r128, %r129;
	xor.b32  	%r131, %r130, %r151;
	xor.b32  	%r152, %r131, %r127;
	add.s32 	%r132, %r155, %r152;
	add.s32 	%r133, %r132, -362437;
	shr.u32 	%r134, %r150, 2;
	xor.b32  	%r135, %r134, %r150;
	shl.b32 	%r136, %r152, 4;
	shl.b32 	%r137, %r135, 1;
	xor.b32  	%r138, %r137, %r136;
	xor.b32  	%r139, %r138, %r135;
	xor.b32  	%r153, %r139, %r152;
	add.s32 	%r140, %r155, %r153;
	cvt.u64.u32 	%rd20, %r133;
	mul.wide.u32 	%rd21, %r140, 2097152;
	xor.b64  	%rd22, %rd21, %rd20;
	cvt.rn.f64.u64 	%fd23, %rd22;
	fma.rn.f64 	%fd24, %fd23, 0d3CA0000000000000, 0d3C90000000000000;
	fma.rn.f64 	%fd30, %fd24, %fd24, %fd30;
	add.s32 	%r155, %r155, 724874;
	add.s32 	%r154, %r154, 1;
	setp.ne.s32 	%p6, %r154, 0;
	mov.u32 	%r150, %r39;
	mov.u32 	%r149, %r38;
	@%p6 bra 	$L__BB1_7;
$L__BB1_8:
	rcp.rn.f64 	%fd25, %fd30;
	st.global.f64 	[%rd2], %fd25;
$L__BB1_9:
	ret;

}


// ===== COMPILED SASS (sm_100) =====

	.target	sm_100

	.elftype	@"ET_EXEC"


//--------------------- .note.nv.tkinfo           --------------------------
	.section	.note.nv.tkinfo,"",@"SHT_NOTE"
	.sectionflags	@"SHF_NOTE_NV_TKINFO"
	.tkinfo
        /*0018*/ 	.word	0x00000002
        /*0030*/ 	.string	""
        /*0030*/ 	.string	"ptxas"
        /*0030*/ 	.string	"Cuda compilation tools, release 13.0, V13.0.88"
        /*0030*/ 	.string	"Build cuda_13.0.r13.0/compiler.36424714_0"
        /*0030*/ 	.string	"-arch sm_100 -m 64 "



//--------------------- .note.nv.cuinfo           --------------------------
	.section	.note.nv.cuinfo,"",@"SHT_NOTE"
	.sectionflags	@"SHF_NOTE_NV_CUINFO"
        /*0018*/ 	.short	0x0002
        /*001a*/ 	.short	0x0064
        /*001c*/ 	.short	0x0082
	.zero		2


//--------------------- .nv.info                  --------------------------
	.section	.nv.info,"",@"SHT_CUDA_INFO"
	.align	4


	//----- nvinfo : EIATTR_REGCOUNT
	.align		4
        /*0000*/ 	.byte	0x04, 0x2f
        /*0002*/ 	.short	(.L_10 - .L_9)
	.align		4
.L_9:
        /*0004*/ 	.word	index@(_Z19importance_samplingPddii)
        /*0008*/ 	.word	0x0000002c


	//----- nvinfo : EIATTR_FRAME_SIZE
	.align		4
.L_10:
        /*000c*/ 	.byte	0x04, 0x11
        /*000e*/ 	.short	(.L_12 - .L_11)
	.align		4
.L_11:
        /*0010*/ 	.word	index@($__internal_2_$__cuda_sm20_div_rn_f64_full)
        /*0014*/ 	.word	0x00000000


	//----- nvinfo : EIATTR_FRAME_SIZE
	.align		4
.L_12:
        /*0018*/ 	.byte	0x04, 0x11
        /*001a*/ 	.short	(.L_14 - .L_13)
	.align		4
.L_13:
        /*001c*/ 	.word	index@($__internal_1_$__cuda_sm20_dblrcp_rn_slowpath_v3)
        /*0020*/ 	.word	0x00000000


	//----- nvinfo : EIATTR_FRAME_SIZE
	.align		4
.L_14:
        /*0024*/ 	.byte	0x04, 0x11
        /*0026*/ 	.short	(.L_16 - .L_15)
	.align		4
.L_15:
        /*0028*/ 	.word	index@(_Z19importance_samplingPddii)
        /*002c*/ 	.word	0x00000000


	//----- nvinfo : EIATTR_REGCOUNT
	.align		4
.L_16:
        /*0030*/ 	.byte	0x04, 0x2f
        /*0032*/ 	.short	(.L_18 - .L_17)
	.align		4
.L_17:
        /*0034*/ 	.word	index@(_Z15simple_samplingPdii)
        /*0038*/ 	.word	0x0000001a


	//----- nvinfo : EIATTR_FRAME_SIZE
	.align		4
.L_18:
        /*003c*/ 	.byte	0x04, 0x11
        /*003e*/ 	.short	(.L_20 - .L_19)
	.align		4
.L_19:
        /*0040*/ 	.word	index@($__internal_0_$__cuda_sm20_dblrcp_rn_slowpath_v3)
        /*0044*/ 	.word	0x00000000


	//----- nvinfo : EIATTR_FRAME_SIZE
	.align		4
.L_20:
        /*0048*/ 	.byte	0x04, 0x11
        /*004a*/ 	.short	(.L_22 - .L_21)
	.align		4
.L_21:
        /*004c*/ 	.word	index@(_Z15simple_samplingPdii)
        /*0050*/ 	.word	0x00000000


	//----- nvinfo : EIATTR_MIN_STACK_SIZE
	.align		4
.L_22:
        /*0054*/ 	.byte	0x04, 0x12
        /*0056*/ 	.short	(.L_24 - .L_23)
	.align		4
.L_23:
        /*0058*/ 	.word	index@(_Z15simple_samplingPdii)
        /*005c*/ 	.word	0x00000000


	//----- nvinfo : EIATTR_MIN_STACK_SIZE
	.align		4
.L_24:
        /*0060*/ 	.byte	0x04, 0x12
        /*0062*/ 	.short	(.L_26 - .L_25)
	.align		4
.L_25:
        /*0064*/ 	.word	index@(_Z19importance_samplingPddii)
        /*0068*/ 	.word	0x00000000
.L_26:


//--------------------- .nv.compat                --------------------------
	.section	.nv.compat,"",@"SHT_CUDA_COMPAT_INFO"
	.align	4
        /*0000*/ 	.byte	0x02, 0x09, 0x00, 0x00, 0x02, 0x02, 0x01, 0x00, 0x02, 0x05, 0x05, 0x00, 0x03, 0x07, 0x01, 0x01
        /*0010*/ 	.byte	0x02, 0x03, 0x00, 0x00, 0x02, 0x06, 0x01, 0x00, 0x04, 0x0b, 0x08, 0x00, 0x01, 0x00, 0x00, 0x00
        /*0020*/ 	.byte	0x00, 0x00, 0x00, 0x00


//--------------------- .nv.info._Z15simple_samplingPdii --------------------------
	.section	.nv.info._Z15simple_samplingPdii,"",@"SHT_CUDA_INFO"
	.sectionflags	@""
	.align	4


	//----- nvinfo : EIATTR_CUDA_API_VERSION
	.align		4
        /*0000*/ 	.byte	0x04, 0x37
        /*0002*/ 	.short	(.L_28 - .L_27)
.L_27:
        /*0004*/ 	.word	0x00000082


	//----- nvinfo : EIATTR_KPARAM_INFO
	.align		4
.L_28:
        /*0008*/ 	.byte	0x04, 0x17
        /*000a*/ 	.short	(.L_30 - .L_29)
.L_29:
        /*000c*/ 	.word	0x00000000
        /*0010*/ 	.short	0x0002
        /*0012*/ 	.short	0x000c
        /*0014*/ 	.byte	0x00, 0xf0, 0x11, 0x00


	//----- nvinfo : EIATTR_KPARAM_INFO
	.align		4
.L_30:
        /*0018*/ 	.byte	0x04, 0x17
        /*001a*/ 	.short	(.L_32 - .L_31)
.L_31:
        /*001c*/ 	.word	0x00000000
        /*0020*/ 	.short	0x0001
        /*0022*/ 	.short	0x0008
        /*0024*/ 	.byte	0x00, 0xf0, 0x11, 0x00


	//----- nvinfo : EIATTR_KPARAM_INFO
	.align		4
.L_32:
        /*0028*/ 	.byte	0x04, 0x17
        /*002a*/ 	.short	(.L_34 - .L_33)
.L_33:
        /*002c*/ 	.word	0x00000000
        /*0030*/ 	.short	0x0000
        /*0032*/ 	.short	0x0000
        /*0034*/ 	.byte	0x00, 0xf5, 0x21, 0x00


	//----- nvinfo : EIATTR_SPARSE_MMA_MASK
	.align		4
.L_34:
        /*0038*/ 	.byte	0x03, 0x50
        /*003a*/ 	.short	0x0000


	//----- nvinfo : EIATTR_MAXREG_COUNT
	.align		4
        /*003c*/ 	.byte	0x03, 0x1b
        /*003e*/ 	.short	0x00ff


	//----- nvinfo : EIATTR_MERCURY_ISA_VERSION
	.align		4
        /*0040*/ 	.byte	0x03, 0x5f
        /*0042*/ 	.short	0x0101


	//----- nvinfo : EIATTR_VRC_CTA_INIT_COUNT
	.align		4
        /*0044*/ 	.byte	0x02, 0x4a
	.zero		1
	.zero		1


	//----- nvinfo : EIATTR_EXIT_INSTR_OFFSETS
	.align		4
        /*0048*/ 	.byte	0x04, 0x1c
        /*004a*/ 	.short	(.L_36 - .L_35)


	//   ....[0]....
.L_35:
        /*004c*/ 	.word	0x00000080


	//   ....[1]....
        /*0050*/ 	.word	0x00000b30


	//----- nvinfo : EIATTR_CRS_STACK_SIZE
	.align		4
.L_36:
        /*0054*/ 	.byte	0x04, 0x1e
        /*0056*/ 	.short	(.L_38 - .L_37)
.L_37:
        /*0058*/ 	.word	0x00000000


	//----- nvinfo : EIATTR_CBANK_PARAM_SIZE
	.align		4
.L_38:
        /*005c*/ 	.byte	0x03, 0x19
        /*005e*/ 	.short	0x0010


	//----- nvinfo : EIATTR_PARAM_CBANK
	.align		4
        /*0060*/ 	.byte	0x04, 0x0a
        /*0062*/ 	.short	(.L_40 - .L_39)
	.align		4
.L_39:
        /*0064*/ 	.word	index@(.nv.constant0._Z15simple_samplingPdii)
        /*0068*/ 	.short	0x0380
        /*006a*/ 	.short	0x0010


	//----- nvinfo : EIATTR_SW_WAR
	.align		4
.L_40:
        /*006c*/ 	.byte	0x04, 0x36
        /*006e*/ 	.short	(.L_42 - .L_41)
.L_41:
        /*0070*/ 	.word	0x00000008
.L_42:


//--------------------- .nv.info._Z19importance_samplingPddii --------------------------
	.section	.nv.info._Z19importance_samplingPddii,"",@"SHT_CUDA_INFO"
	.sectionflags	@""
	.align	4


	//----- nvinfo : EIATTR_CUDA_API_VERSION
	.align		4
        /*0000*/ 	.byte	0x04, 0x37
        /*0002*/ 	.short	(.L_44 - .L_43)
.L_43:
        /*0004*/ 	.word	0x00000082


	//----- nvinfo : EIATTR_KPARAM_INFO
	.align		4
.L_44:
        /*0008*/ 	.byte	0x04, 0x17
        /*000a*/ 	.short	(.L_46 - .L_45)
.L_45:
        /*000c*/ 	.word	0x00000000
        /*0010*/ 	.short	0x0003
        /*0012*/ 	.short	0x0014
        /*0014*/ 	.byte	0x00, 0xf0, 0x11, 0x00


	//----- nvinfo : EIATTR_KPARAM_INFO
	.align		4
.L_46:
        /*0018*/ 	.byte	0x04, 0x17
        /*001a*/ 	.short	(.L_48 - .L_47)
.L_47:
        /*001c*/ 	.word	0x00000000
        /*0020*/ 	.short	0x0002
        /*0022*/ 	.short	0x0010
        /*0024*/ 	.byte	0x00, 0xf0, 0x11, 0x00


	//----- nvinfo : EIATTR_KPARAM_INFO
	.align		4
.L_48:
        /*0028*/ 	.byte	0x04, 0x17
        /*002a*/ 	.short	(.L_50 - .L_49)
.L_49:
        /*002c*/ 	.word	0x00000000
        /*0030*/ 	.short	0x0001
        /*0032*/ 	.short	0x0008
        /*0034*/ 	.byte	0x00, 0xf0, 0x21, 0x00


	//----- nvinfo : EIATTR_KPARAM_INFO
	.align		4
.L_50:
        /*0038*/ 	.byte	0x04, 0x17
        /*003a*/ 	.short	(.L_52 - .L_51)
.L_51:
        /*003c*/ 	.word	0x00000000
        /*0040*/ 	.short	0x0000
        /*0042*/ 	.short	0x0000
        /*0044*/ 	.byte	0x00, 0xf5, 0x21, 0x00


	//----- nvinfo : EIATTR_SPARSE_MMA_MASK
	.align		4
.L_52:
        /*0048*/ 	.byte	0x03, 0x50
        /*004a*/ 	.short	0x0000


	//----- nvinfo : EIATTR_MAXREG_COUNT
	.align		4
        /*004c*/ 	.byte	0x03, 0x1b
        /*004e*/ 	.short	0x00ff


	//----- nvinfo : EIATTR_MERCURY_ISA_VERSION
	.align		4
        /*0050*/ 	.byte	0x03, 0x5f
        /*0052*/ 	.short	0x0101


	//----- nvinfo : EIATTR_VRC_CTA_INIT_COUNT
	.align		4
        /*0054*/ 	.byte	0x02, 0x4a
	.zero		1
	.zero		1


	//----- nvinfo : EIATTR_EXIT_INSTR_OFFSETS
	.align		4
        /*0058*/ 	.byte	0x04, 0x1c
        /*005a*/ 	.short	(.L_54 - .L_53)


	//   ....[0]....
.L_53:
        /*005c*/ 	.word	0x00000080


	//   ....[1]....
        /*0060*/ 	.word	0x000001a0


	//   ....[2]....
        /*0064*/ 	.word	0x000016e0


	//----- nvinfo : EIATTR_CRS_STACK_SIZE
	.align		4
.L_54:
        /*0068*/ 	.byte	0x04, 0x1e
        /*006a*/ 	.short	(.L_56 - .L_55)
.L_55:
        /*006c*/ 	.word	0x00000000


	//----- nvinfo : EIATTR_CBANK_PARAM_SIZE
	.align		4
.L_56:
        /*0070*/ 	.byte	0x03, 0x19
        /*0072*/ 	.short	0x0018


	//----- nvinfo : EIATTR_PARAM_CBANK
	.align		4
        /*0074*/ 	.byte	0x04, 0x0a
        /*0076*/ 	.short	(.L_58 - .L_57)
	.align		4
.L_57:
        /*0078*/ 	.word	index@(.nv.constant0._Z19importance_samplingPddii)
        /*007c*/ 	.short	0x0380
        /*007e*/ 	.short	0x0018


	//----- nvinfo : EIATTR_SW_WAR
	.align		4
.L_58:
        /*0080*/ 	.byte	0x04, 0x36
        /*0082*/ 	.short	(.L_60 - .L_59)
.L_59:
        /*0084*/ 	.word	0x00000008
.L_60:


//--------------------- .nv.callgraph             --------------------------
	.section	.nv.callgraph,"",@"SHT_CUDA_CALLGRAPH"
	.align	4
	.sectionentsize	8
	.align		4
        /*0000*/ 	.word	0x00000000
	.align		4
        /*0004*/ 	.word	0xffffffff
	.align		4
        /*0008*/ 	.word	0x00000000
	.align		4
        /*000c*/ 	.word	0xfffffffe
	.align		4
        /*0010*/ 	.word	0x00000000
	.align		4
        /*0014*/ 	.word	0xfffffffd
	.align		4
        /*0018*/ 	.word	0x00000000
	.align		4
        /*001c*/ 	.word	0xfffffffc


//--------------------- .nv.constant4             --------------------------
	.section	.nv.constant4,"a",@progbits
	.align	8
	.align		8
.nv.constant4:
        /*0000*/ 	.dword	precalc_xorwow_matrix
	.align		8
        /*0008*/ 	.dword	precalc_xorwow_offset_matrix
	.align		8
        /*0010*/ 	.dword	mrg32k3aM1
	.align		8
        /*0018*/ 	.dword	mrg32k3aM2
	.align		8
        /*0020*/ 	.dword	mrg32k3aM1SubSeq
	.align		8
        /*0028*/ 	.dword	mrg32k3aM2SubSeq
	.align		8
        /*0030*/ 	.dword	mrg32k3aM1Seq
	.align		8
        /*0038*/ 	.dword	mrg32k3aM2Seq


//--------------------- .nv.constant3             --------------------------
	.section	.nv.constant3,"a",@progbits
	.align	8
.nv.constant3:
	.type		__cr_lgamma_table,@object
	.size		__cr_lgamma_table,(.L_8 - __cr_lgamma_table)
__cr_lgamma_table:
        /*0000*/ 	.byte	0x00, 0x00, 0x00, 0x00, 0x00, 0x00, 0x00, 0x00, 0x00, 0x00, 0x00, 0x00, 0x00, 0x00, 0x00, 0x00
        /*0010*/ 	.byte	0xef, 0x39, 0xfa, 0xfe, 0x42, 0x2e, 0xe6, 0x3f, 0x02, 0x20, 0x2a, 0xfa, 0x0b, 0xab, 0xfc, 0x3f
        /*0020*/ 	.byte	0xf9, 0x2c, 0x92, 0x7c, 0xa7, 0x6c, 0x09, 0x40, 0xc9, 0x79, 0x44, 0x3c, 0x64, 0x26, 0x13, 0x40
        /*0030*/ 	.byte	0xca, 0x01, 0xcf, 0x3a, 0x27, 0x51, 0x1a, 0x40, 0x30, 0xcc, 0x2d, 0xf3, 0xe1, 0x0c, 0x21, 0x40
        /*0040*/ 	.byte	0x0d, 0xb7, 0xfc, 0x82, 0x8e, 0x35, 0x25, 0x40
.L_8:


//--------------------- .text._Z15simple_samplingPdii --------------------------
	.section	.text._Z15simple_samplingPdii,"ax",@progbits
	.align	128
        .global         _Z15simple_samplingPdii
        .type           _Z15simple_samplingPdii,@function
        .size           _Z15simple_samplingPdii,(.L_x_39 - _Z15simple_samplingPdii)
        .other          _Z15simple_samplingPdii,@"STO_CUDA_ENTRY STV_DEFAULT"
_Z15simple_samplingPdii:
.text._Z15simple_samplingPdii:
[----:B------:R-:W-:Y:S01]  /*0000*/  LDC R1, c[0x0][0x37c] ;  /* 0x0000df00ff017b82 */ /* 0x000fe20000000800 */
[----:B------:R-:W0:Y:S07]  /*0010*/  S2R R0, SR_TID.X ;  /* 0x0000000000007919 */ /* 0x000e2e0000002100 */
[----:B------:R-:W0:Y:S08]  /*0020*/  S2UR UR4, SR_CTAID.X ;  /* 0x00000000000479c3 */ /* 0x000e300000002500 */
[----:B------:R-:W0:Y:S02]  /*0030*/  LDC R5, c[0x0][0x360] ;  /* 0x0000d800ff057b82 */ /* 0x000e240000000800 */
[----:B0-----:R-:W-:Y:S01]  /*0040*/  IMAD R5, R5, UR4, R0 ;  /* 0x0000000405057c24 */ /* 0x001fe2000f8e0200 */
[----:B------:R-:W-:Y:S01]  /*0050*/  CS2R R2, SR_CLOCKLO ;  /* 0x0000000000027805 */ /* 0x000fe20000015000 */
[----:B------:R-:W0:Y:S03]  /*0060*/  LDCU UR4, c[0x0][0x38c] ;  /* 0x00007180ff0477ac */ /* 0x000e260008000800 */
[----:B0-----:R-:W-:-:S13]  /*0070*/  ISETP.GE.AND P0, PT, R5, UR4, PT ;  /* 0x0000000405007c0c */ /* 0x001fda000bf06270 */
[----:B------:R-:W-:Y:S05]  /*0080*/  @P0 EXIT ;  /* 0x000000000000094d */ /* 0x000fea0003800000 */
[----:B------:R-:W0:Y:S01]  /*0090*/  LDCU UR5, c[0x0][0x388] ;  /* 0x00007100ff0577ac */ /* 0x000e220008000800 */
[----:B------:R-:W-:Y:S01]  /*00a0*/  SHF.R.S32.HI R0, RZ, 0x1f, R5 ;  /* 0x0000001fff007819 */ /* 0x000fe20000011405 */
[----:B------:R-:W-:Y:S01]  /*00b0*/  IMAD.MOV.U32 R4, RZ, RZ, 0x0 ;  /* 0x00000000ff047424 */ /* 0x000fe200078e00ff */
[----:B------:R-:W-:Y:S01]  /*00c0*/  IADD3 R6, P0, PT, R5, R2, RZ ;  /* 0x0000000205067210 */ /* 0x000fe20007f1e0ff */
[----:B------:R-:W1:Y:S04]  /*00d0*/  LDCU.64 UR6, c[0x0][0x380] ;  /* 0x00007000ff0677ac */ /* 0x000e680008000a00 */
[----:B------:R-:W-:Y:S01]  /*00e0*/  IMAD.X R7, R3, 0x1, R0, P0 ;  /* 0x0000000103077824 */ /* 0x000fe200000e0600 */
[----:B0-----:R-:W-:Y:S01]  /*00f0*/  UISETP.GE.AND UP0, UPT, UR5, 0x1, UPT ;  /* 0x000000010500788c */ /* 0x001fe2000bf06270 */
[----:B-1----:R-:W-:-:S04]  /*0100*/  LEA R2, P1, R5, UR6, 0x3 ;  /* 0x0000000605027c11 */ /* 0x002fc8000f8218ff */
[----:B------:R-:W-:Y:S01]  /*0110*/  LEA.HI.X R3, R5, UR7, R0, 0x3, P1 ;  /* 0x0000000705037c11 */ /* 0x000fe200088f1c00 */
[----:B------:R-:W-:-:S03]  /*0120*/  IMAD.MOV.U32 R5, RZ, RZ, 0x3ff00000 ;  /* 0x3ff00000ff057424 */ /* 0x000fc600078e00ff */
[----:B------:R-:W-:Y:S05]  /*0130*/  BRA.U !UP0, `(.L_x_0) ;  /* 0x0000000908387547 */ /* 0x000fea000b800000 */
[----:B------:R-:W-:Y:S01]  /*0140*/  LOP3.LUT R4, R7, 0xf7dcefdd, RZ, 0x3c, !PT ;  /* 0xf7dcefdd07047812 */ /* 0x000fe200078e3cff */
[----:B------:R-:W-:Y:S01]  /*0150*/  UISETP.GE.U32.AND UP0, UPT, UR5, 0x4, UPT ;  /* 0x000000040500788c */ /* 0x000fe2000bf06070 */
[----:B------:R-:W-:Y:S01]  /*0160*/  LOP3.LUT R0, R6, 0xaad26b49, RZ, 0x3c, !PT ;  /* 0xaad26b4906007812 */ /* 0x000fe200078e3cff */
[----:B------:R-:W-:Y:S01]  /*0170*/  IMAD.MOV.U32 R5, RZ, RZ, 0x3ff00000 ;  /* 0x3ff00000ff057424 */ /* 0x000fe200078e00ff */
[----:B------:R-:W-:Y:S01]  /*0180*/  ULOP3.LUT UR4, UR5, 0x3, URZ, 0xc0, !UPT ;  /* 0x0000000305047892 */ /* 0x000fe2000f8ec0ff */
[----:B------:R-:W-:Y:S02]  /*0190*/  IMAD R7, R4, -0x658354e5, RZ ;  /* 0x9a7cab1b04077824 */ /* 0x000fe400078e02ff */
[----:B------:R-:W-:Y:S02]  /*01a0*/  IMAD R0, R0, 0x4182bed5, RZ ;  /* 0x4182bed500007824 */ /* 0x000fe400078e02ff */
[C---:B------:R-:W-:Y:S01]  /*01b0*/  VIADD R16, R7.reuse, 0x1f123bb5 ;  /* 0x1f123bb507107836 */ /* 0x040fe20000000000 */
[----:B------:R-:W-:Y:S01]  /*01c0*/  LOP3.LUT R17, R7, 0x5491333, RZ, 0x3c, !PT ;  /* 0x0549133307117812 */ /* 0x000fe200078e3cff */
[C---:B------:R-:W-:Y:S01]  /*01d0*/  IMAD.IADD R7, R0.reuse, 0x1, R7 ;  /* 0x0000000100077824 */ /* 0x040fe200078e0207 */
[C---:B------:R-:W-:Y:S01]  /*01e0*/  LOP3.LUT R19, R0.reuse, 0x159a55e5, RZ, 0x3c, !PT ;  /* 0x159a55e500137812 */ /* 0x040fe200078e3cff */
[----:B------:R-:W-:-:S02]  /*01f0*/  VIADD R18, R0, 0x75bcd15 ;  /* 0x075bcd1500127836 */ /* 0x000fc40000000000 */
[----:B------:R-:W-:Y:S02]  /*0200*/  VIADD R21, R0, 0x583f19 ;  /* 0x00583f1900157836 */ /* 0x000fe40000000000 */
[----:B------:R-:W-:Y:S02]  /*0210*/  IMAD.MOV.U32 R4, RZ, RZ, 0x0 ;  /* 0x00000000ff047424 */ /* 0x000fe400078e00ff */
[----:B------:R-:W-:Y:S01]  /*0220*/  VIADD R0, R7, 0x64f0c9 ;  /* 0x0064f0c907007836 */ /* 0x000fe20000000000 */
[----:B------:R-:W-:Y:S06]  /*0230*/  BRA.U !UP0, `(.L_x_1) ;  /* 0x00000005086c7547 */ /* 0x000fec000b800000 */
[----:B------:R-:W-:Y:S01]  /*0240*/  ULOP3.LUT UR5, UR5, 0x7ffffffc, URZ, 0xc0, !UPT ;  /* 0x7ffffffc05057892 */ /* 0x000fe2000f8ec0ff */
[----:B------:R-:W-:Y:S02]  /*0250*/  VIADD R0, R7, 0x912ef1 ;  /* 0x00912ef107007836 */ /* 0x000fe40000000000 */
[----:B------:R-:W-:Y:S01]  /*0260*/  IMAD.MOV.U32 R4, RZ, RZ, 0x0 ;  /* 0x00000000ff047424 */ /* 0x000fe200078e00ff */
[----:B------:R-:W-:Y:S01]  /*0270*/  UIADD3 UR5, UPT, UPT, -UR5, URZ, URZ ;  /* 0x000000ff05057290 */ /* 0x000fe2000fffe1ff */
[----:B------:R-:W-:-:S11]  /*0280*/  IMAD.MOV.U32 R5, RZ, RZ, 0x3ff00000 ;  /* 0x3ff00000ff057424 */ /* 0x000fd600078e00ff */
.L_x_2:
[----:B------:R-:W-:Y:S01]  /*0290*/  SHF.R.U32.HI R7, RZ, 0x2, R18 ;  /* 0x00000002ff077819 */ /* 0x000fe20000011612 */
[----:B------:R-:W-:Y:S01]  /*02a0*/  IMAD.SHL.U32 R6, R21, 0x10, RZ ;  /* 0x0000001015067824 */ /* 0x000fe200078e00ff */
[----:B------:R-:W-:Y:S01]  /*02b0*/  SHF.R.U32.HI R10, RZ, 0x2, R19 ;  /* 0x00000002ff0a7819 */ /* 0x000fe20000011613 */
[----:B------:R-:W-:Y:S01]  /*02c0*/  VIADD R20, R0, 0xffd3c1d8 ;  /* 0xffd3c1d800147836 */ /* 0x000fe20000000000 */
[----:B------:R-:W-:Y:S01]  /*02d0*/  LOP3.LUT R7, R7, R18, RZ, 0x3c, !PT ;  /* 0x0000001207077212 */ /* 0x000fe200078e3cff */
[----:B------:R-:W-:Y:S01]  /*02e0*/  UIADD3 UR5, UPT, UPT, UR5, 0x4, URZ ;  /* 0x0000000405057890 */ /* 0x000fe2000fffe0ff */
[----:B------:R-:W-:Y:S02]  /*02f0*/  LOP3.LUT R10, R10, R19, RZ, 0x3c, !PT ;  /* 0x000000130a0a7212 */ /* 0x000fe400078e3cff */
[----:B------:R-:W-:Y:S01]  /*0300*/  SHF.R.U32.HI R11, RZ, 0x2, R16 ;  /* 0x00000002ff0b7819 */ /* 0x000fe20000011610 */
[----:B------:R-:W-:Y:S01]  /*0310*/  IMAD.SHL.U32 R8, R7, 0x2, RZ ;  /* 0x0000000207087824 */ /* 0x000fe200078e00ff */
[----:B------:R-:W-:-:S04]  /*0320*/  UISETP.NE.AND UP0, UPT, UR5, URZ, UPT ;  /* 0x000000ff0500728c */ /* 0x000fc8000bf05270 */
[----:B------:R-:W-:-:S04]  /*0330*/  LOP3.LUT R6, R21, R6, R8, 0x96, !PT ;  /* 0x0000000615067212 */ /* 0x000fc800078e9608 */
[----:B------:R-:W-:Y:S01]  /*0340*/  LOP3.LUT R7, R6, R7, RZ, 0x3c, !PT ;  /* 0x0000000706077212 */ /* 0x000fe200078e3cff */
[----:B------:R-:W-:-:S04]  /*0350*/  IMAD.SHL.U32 R6, R10, 0x2, RZ ;  /* 0x000000020a067824 */ /* 0x000fc800078e00ff */
[----:B------:R-:W-:-:S05]  /*0360*/  IMAD.SHL.U32 R9, R7, 0x10, RZ ;  /* 0x0000001007097824 */ /* 0x000fca00078e00ff */
[----:B------:R-:W-:Y:S02]  /*0370*/  LOP3.LUT R6, R10, R6, R9, 0x96, !PT ;  /* 0x000000060a067212 */ /* 0x000fe400078e9609 */
[----:B------:R-:W-:Y:S02]  /*0380*/  LOP3.LUT R9, R11, R16, RZ, 0x3c, !PT ;  /* 0x000000100b097212 */ /* 0x000fe400078e3cff */
[----:B------:R-:W-:Y:S02]  /*0390*/  LOP3.LUT R11, R6, R7, RZ, 0x3c, !PT ;  /* 0x00000007060b7212 */ /* 0x000fe400078e3cff */
[----:B------:R-:W-:Y:S01]  /*03a0*/  SHF.R.U32.HI R10, RZ, 0x2, R17 ;  /* 0x00000002ff0a7819 */ /* 0x000fe20000011611 */
[----:B------:R-:W-:Y:S01]  /*03b0*/  IMAD.SHL.U32 R8, R9, 0x2, RZ ;  /* 0x0000000209087824 */ /* 0x000fe200078e00ff */
[----:B------:R-:W-:Y:S01]  /*03c0*/  IADD3 R12, PT, PT, R20, 0xb0f8a, R11 ;  /* 0x000b0f8a140c7810 */ /* 0x000fe20007ffe00b */
[----:B------:R-:W-:Y:S01]  /*03d0*/  IMAD.SHL.U32 R6, R11, 0x10, RZ ;  /* 0x000000100b067824 */ /* 0x000fe200078e00ff */
[----:B------:R-:W-:-:S04]  /*03e0*/  LOP3.LUT R10, R10, R17, RZ, 0x3c, !PT ;  /* 0x000000110a0a7212 */ /* 0x000fc800078e3cff */
[----:B------:R-:W-:Y:S02]  /*03f0*/  LOP3.LUT R6, R11, R6, R8, 0x96, !PT ;  /* 0x000000060b067212 */ /* 0x000fe400078e9608 */
[----:B------:R-:W-:Y:S02]  /*0400*/  SHF.R.U32.HI R8, RZ, 0x2, R21 ;  /* 0x00000002ff087819 */ /* 0x000fe40000011615 */
[----:B------:R-:W-:Y:S01]  /*0410*/  LOP3.LUT R9, R6, R9, RZ, 0x3c, !PT ;  /* 0x0000000906097212 */ /* 0x000fe200078e3cff */
[----:B------:R-:W-:Y:S01]  /*0420*/  IMAD.SHL.U32 R6, R10, 0x2, RZ ;  /* 0x000000020a067824 */ /* 0x000fe200078e00ff */
[----:B------:R-:W-:Y:S02]  /*0430*/  LOP3.LUT R8, R8, R21, RZ, 0x3c, !PT ;  /* 0x0000001508087212 */ /* 0x000fe400078e3cff */
[----:B------:R-:W-:Y:S01]  /*0440*/  SHF.R.U32.HI R14, RZ, 0x2, R9 ;  /* 0x00000002ff0e7819 */ /* 0x000fe20000011609 */
[----:B------:R-:W-:-:S03]  /*0450*/  IMAD.SHL.U32 R13, R9, 0x10, RZ ;  /* 0x00000010090d7824 */ /* 0x000fc600078e00ff */
[-C--:B------:R-:W-:Y:S02]  /*0460*/  LOP3.LUT R14, R14, R9.reuse, RZ, 0x3c, !PT ;  /* 0x000000090e0e7212 */ /* 0x080fe400078e3cff */
[----:B------:R-:W-:Y:S02]  /*0470*/  LOP3.LUT R6, R10, R6, R13, 0x96, !PT ;  /* 0x000000060a067212 */ /* 0x000fe400078e960d */
[--C-:B------:R-:W-:Y:S01]  /*0480*/  SHF.R.U32.HI R10, RZ, 0x2, R7.reuse ;  /* 0x00000002ff0a7819 */ /* 0x100fe20000011607 */
[----:B------:R-:W-:Y:S01]  /*0490*/  IMAD.SHL.U32 R15, R14, 0x2, RZ ;  /* 0x000000020e0f7824 */ /* 0x000fe200078e00ff */
[----:B------:R-:W-:Y:S01]  /*04a0*/  LOP3.LUT R18, R6, R9, RZ, 0x3c, !PT ;  /* 0x0000000906127212 */ /* 0x000fe200078e3cff */
[----:B------:R-:W-:Y:S01]  /*04b0*/  IMAD.SHL.U32 R6, R8, 0x2, RZ ;  /* 0x0000000208067824 */ /* 0x000fe200078e00ff */
[----:B------:R-:W-:Y:S02]  /*04c0*/  LOP3.LUT R10, R10, R7, RZ, 0x3c, !PT ;  /* 0x000000070a0a7212 */ /* 0x000fe400078e3cff */
[----:B------:R-:W-:Y:S01]  /*04d0*/  IADD3 R7, PT, PT, R20, 0x587c5, R7 ;  /* 0x000587c514077810 */ /* 0x000fe20007ffe007 */
[----:B------:R-:W-:Y:S01]  /*04e0*/  IMAD.SHL.U32 R13, R18, 0x10, RZ ;  /* 0x00000010120d7824 */ /* 0x000fe200078e00ff */
[----:B------:R-:W-:-:S04]  /*04f0*/  IADD3 R9, PT, PT, R20, 0x10974f, R9 ;  /* 0x0010974f14097810 */ /* 0x000fc80007ffe009 */
[----:B------:R-:W-:Y:S01]  /*0500*/  LOP3.LUT R13, R18, R13, R6, 0x96, !PT ;  /* 0x0000000d120d7212 */ /* 0x000fe200078e9606 */
[----:B------:R-:W-:-:S03]  /*0510*/  IMAD.SHL.U32 R6, R10, 0x2, RZ ;  /* 0x000000020a067824 */ /* 0x000fc600078e00ff */
[----:B------:R-:W-:Y:S02]  /*0520*/  LOP3.LUT R19, R13, R8, RZ, 0x3c, !PT ;  /* 0x000000080d137212 */ /* 0x000fe400078e3cff */
[----:B------:R-:W-:-:S03]  /*0530*/  SHF.R.U32.HI R8, RZ, 0x2, R11 ;  /* 0x00000002ff087819 */ /* 0x000fc6000001160b */
[----:B------:R-:W-:Y:S01]  /*0540*/  IMAD.SHL.U32 R13, R19, 0x10, RZ ;  /* 0x00000010130d7824 */ /* 0x000fe200078e00ff */
[----:B------:R-:W-:-:S04]  /*0550*/  LOP3.LUT R8, R8, R11, RZ, 0x3c, !PT ;  /* 0x0000000b08087212 */ /* 0x000fc800078e3cff */
[----:B------:R-:W-:Y:S01]  /*0560*/  LOP3.LUT R6, R10, R6, R13, 0x96, !PT ;  /* 0x000000060a067212 */ /* 0x000fe200078e960d */
[----:B------:R-:W-:Y:S02]  /*0570*/  IMAD.SHL.U32 R10, R8, 0x2, RZ ;  /* 0x00000002080a7824 */ /* 0x000fe400078e00ff */
[----:B------:R-:W-:Y:S01]  /*0580*/  IMAD.WIDE.U32 R12, R12, 0x200000, RZ ;  /* 0x002000000c0c7825 */ /* 0x000fe200078e00ff */
[----:B------:R-:W-:Y:S02]  /*0590*/  LOP3.LUT R16, R6, R19, RZ, 0x3c, !PT ;  /* 0x0000001306107212 */ /* 0x000fe400078e3cff */
[----:B------:R-:W-:Y:S02]  /*05a0*/  IADD3 R6, PT, PT, R20, 0x161f14, R18 ;  /* 0x00161f1414067810 */ /* 0x000fe40007ffe012 */
[----:B------:R-:W-:Y:S01]  /*05b0*/  LOP3.LUT R12, R12, R7, RZ, 0x3c, !PT ;  /* 0x000000070c0c7212 */ /* 0x000fe200078e3cff */
[----:B------:R-:W-:Y:S02]  /*05c0*/  IMAD.SHL.U32 R11, R16, 0x10, RZ ;  /* 0x00000010100b7824 */ /* 0x000fe400078e00ff */
[----:B------:R-:W-:-:S03]  /*05d0*/  IMAD.WIDE.U32 R6, R6, 0x200000, RZ ;  /* 0x0020000006067825 */ /* 0x000fc600078e00ff */
[----:B------:R-:W-:Y:S01]  /*05e0*/  LOP3.LUT R11, R16, R11, R10, 0x96, !PT ;  /* 0x0000000b100b7212 */ /* 0x000fe200078e960a */
[----:B------:R-:W0:Y:S01]  /*05f0*/  I2F.F64.U64 R12, R12 ;  /* 0x0000000c000c7312 */ /* 0x000e220000301800 */
[----:B------:R-:W-:Y:S02]  /*0600*/  IADD3 R10, PT, PT, R20, 0x212e9e, R16 ;  /* 0x00212e9e140a7810 */ /* 0x000fe40007ffe010 */
[----:B------:R-:W-:Y:S02]  /*0610*/  LOP3.LUT R17, R11, R8, RZ, 0x3c, !PT ;  /* 0x000000080b117212 */ /* 0x000fe400078e3cff */
[----:B------:R-:W-:Y:S01]  /*0620*/  LOP3.LUT R8, R6, R9, RZ, 0x3c, !PT ;  /* 0x0000000906087212 */ /* 0x000fe200078e3cff */
[----:B------:R-:W-:Y:S02]  /*0630*/  IMAD.MOV.U32 R9, RZ, RZ, R7 ;  /* 0x000000ffff097224 */ /* 0x000fe400078e0007 */
[----:B------:R-:W-:Y:S02]  /*0640*/  HFMA2 R7, -RZ, RZ, 1.15625, 0 ;  /* 0x3ca00000ff077431 */ /* 0x000fe400000001ff */
[----:B------:R-:W-:Y:S01]  /*0650*/  IMAD.SHL.U32 R11, R17, 0x10, RZ ;  /* 0x00000010110b7824 */ /* 0x000fe200078e00ff */
[----:B------:R-:W-:Y:S01]  /*0660*/  IADD3 R23, PT, PT, R20, 0x26b663, R17 ;  /* 0x0026b66314177810 */ /* 0x000fe20007ffe011 */
[----:B------:R-:W-:Y:S01]  /*0670*/  IMAD.MOV.U32 R6, RZ, RZ, 0x0 ;  /* 0x00000000ff067424 */ /* 0x000fe200078e00ff */
[----:B------:R-:W1:Y:S02]  /*0680*/  I2F.F64.U64 R8, R8 ;  /* 0x0000000800087312 */ /* 0x000e640000301800 */
[----:B------:R-:W-:Y:S01]  /*0690*/  LOP3.LUT R14, R14, R15, R11, 0x96, !PT ;  /* 0x0000000f0e0e7212 */ /* 0x000fe200078e960b */
[----:B------:R-:W-:Y:S01]  /*06a0*/  IMAD.WIDE.U32 R10, R10, 0x200000, RZ ;  /* 0x002000000a0a7825 */ /* 0x000fe200078e00ff */
[----:B------:R-:W-:Y:S01]  /*06b0*/  IADD3 R15, PT, PT, R20, 0x1ba6d9, R19 ;  /* 0x001ba6d9140f7810 */ /* 0x000fe20007ffe013 */
[----:B0-----:R-:W-:Y:S01]  /*06c0*/  DFMA R12, R12, R6, 5.5511151231257827021e-17 ;  /* 0x3c9000000c0c742b */ /* 0x001fe20000000006 */
[----:B------:R-:W-:-:S02]  /*06d0*/  LOP3.LUT R21, R14, R17, RZ, 0x3c, !PT ;  /* 0x000000110e157212 */ /* 0x000fc400078e3cff */
[----:B------:R-:W-:-:S03]  /*06e0*/  LOP3.LUT R10, R10, R15, RZ, 0x3c, !PT ;  /* 0x0000000f0a0a7212 */ /* 0x000fc600078e3cff */
[----:B------:R-:W-:Y:S02]  /*06f0*/  IMAD.IADD R14, R21, 0x1, R0 ;  /* 0x00000001150e7824 */ /* 0x000fe400078e0200 */
[----:B------:R-:W-:Y:S01]  /*0700*/  DFMA R4, R12, R12, R4 ;  /* 0x0000000c0c04722b */ /* 0x000fe20000000004 */
[----:B------:R-:W0:Y:S01]  /*0710*/  I2F.F64.U64 R10, R10 ;  /* 0x0000000a000a7312 */ /* 0x000e220000301800 */
[----:B------:R-:W-:Y:S01]  /*0720*/  IMAD.WIDE.U32 R14, R14, 0x200000, RZ ;  /* 0x002000000e0e7825 */ /* 0x000fe200078e00ff */
[----:B-1----:R-:W-:Y:S02]  /*0730*/  DFMA R12, R8, R6, 5.5511151231257827021e-17 ;  /* 0x3c900000080c742b */ /* 0x002fe40000000006 */
[----:B------:R-:W-:-:S06]  /*0740*/  LOP3.LUT R14, R14, R23, RZ, 0x3c, !PT ;  /* 0x000000170e0e7212 */ /* 0x000fcc00078e3cff */
[----:B------:R-:W-:Y:S01]  /*0750*/  DFMA R4, R12, R12, R4 ;  /* 0x0000000c0c04722b */ /* 0x000fe20000000004 */
[----:B------:R-:W1:Y:S01]  /*0760*/  I2F.F64.U64 R14, R14 ;  /* 0x0000000e000e7312 */ /* 0x000e620000301800 */
[----:B0-----:R-:W-:-:S08]  /*0770*/  DFMA R8, R10, R6, 5.5511151231257827021e-17 ;  /* 0x3c9000000a08742b */ /* 0x001fd00000000006 */
[----:B------:R-:W-:Y:S02]  /*0780*/  DFMA R4, R8, R8, R4 ;  /* 0x000000080804722b */ /* 0x000fe40000000004 */
[----:B-1----:R-:W-:-:S08]  /*0790*/  DFMA R6, R14, R6, 5.5511151231257827021e-17 ;  /* 0x3c9000000e06742b */ /* 0x002fd00000000006 */
[----:B------:R-:W-:Y:S01]  /*07a0*/  DFMA R4, R6, R6, R4 ;  /* 0x000000060604722b */ /* 0x000fe20000000004 */
[----:B------:R-:W-:Y:S02]  /*07b0*/  IMAD.MOV.U32 R6, RZ, RZ, R0 ;  /* 0x000000ffff067224 */ /* 0x000fe400078e0000 */
[----:B------:R-:W-:Y:S01]  /*07c0*/  VIADD R0, R0, 0x2c3e28 ;  /* 0x002c3e2800007836 */ /* 0x000fe20000000000 */
[----:B------:R-:W-:Y:S07]  /*07d0*/  BRA.U UP0, `(.L_x_2) ;  /* 0xfffffff900ac7547 */ /* 0x000fee000b83ffff */
[----:B------:R-:W-:-:S07]  /*07e0*/  IMAD.MOV.U32 R0, RZ, RZ, R6 ;  /* 0x000000ffff007224 */ /* 0x000fce00078e0006 */
.L_x_1:
[----:B------:R-:W-:-:S09]  /*07f0*/  UISETP.NE.AND UP0, UPT, UR4, URZ, UPT ;  /* 0x000000ff0400728c */ /* 0x000fd2000bf05270 */
[----:B------:R-:W-:Y:S05]  /*0800*/  BRA.U !UP0, `(.L_x_0) ;  /* 0x0000000108847547 */ /* 0x000fea000b800000 */
[----:B------:R-:W-:Y:S01]  /*0810*/  VIADD R0, R0, 0xb0f8a ;  /* 0x000b0f8a00007836 */ /* 0x000fe20000000000 */
[----:B------:R-:W-:-:S12]  /*0820*/  UIADD3 UR4, UPT, UPT, -UR4, URZ, URZ ;  /* 0x000000ff04047290 */ /* 0x000fd8000fffe1ff */
.L_x_3:
[----:B------:R-:W-:Y:S01]  /*0830*/  SHF.R.U32.HI R7, RZ, 0x2, R18 ;  /* 0x00000002ff077819 */ /* 0x000fe20000011612 */
[----:B------:R-:W-:Y:S01]  /*0840*/  IMAD.SHL.U32 R6, R21, 0x10, RZ ;  /* 0x0000001015067824 */ /* 0x000fe200078e00ff */
[----:B------:R-:W-:Y:S01]  /*0850*/  SHF.R.U32.HI R10, RZ, 0x2, R19 ;  /* 0x00000002ff0a7819 */ /* 0x000fe20000011613 */
[----:B------:R-:W-:Y:S01]  /*0860*/  IMAD.MOV.U32 R12, RZ, RZ, 0x0 ;  /* 0x00000000ff0c7424 */ /* 0x000fe200078e00ff */
[----:B------:R-:W-:Y:S01]  /*0870*/  LOP3.LUT R7, R7, R18, RZ, 0x3c, !PT ;  /* 0x0000001207077212 */ /* 0x000fe200078e3cff */
[----:B------:R-:W-:Y:S01]  /*0880*/  IMAD.MOV.U32 R13, RZ, RZ, 0x3ca00000 ;  /* 0x3ca00000ff0d7424 */ /* 0x000fe200078e00ff */
[----:B------:R-:W-:Y:S01]  /*0890*/  LOP3.LUT R10, R10, R19, RZ, 0x3c, !PT ;  /* 0x000000130a0a7212 */ /* 0x000fe200078e3cff */
[----:B------:R-:W-:Y:S01]  /*08a0*/  UIADD3 UR4, UPT, UPT, UR4, 0x1, URZ ;  /* 0x0000000104047890 */ /* 0x000fe2000fffe0ff */
[----:B------:R-:W-:Y:S02]  /*08b0*/  IMAD.MOV.U32 R18, RZ, RZ, R16 ;  /* 0x000000ffff127224 */ /* 0x000fe400078e0010 */
[----:B------:R-:W-:Y:S01]  /*08c0*/  IMAD.SHL.U32 R8, R7, 0x2, RZ ;  /* 0x0000000207087824 */ /* 0x000fe200078e00ff */
[----:B------:R-:W-:Y:S01]  /*08d0*/  UISETP.NE.AND UP0, UPT, UR4, URZ, UPT ;  /* 0x000000ff0400728c */ /* 0x000fe2000bf05270 */
[----:B------:R-:W-:-:S03]  /*08e0*/  IMAD.MOV.U32 R16, RZ, RZ, R21 ;  /* 0x000000ffff107224 */ /* 0x000fc600078e0015 */
[----:B------:R-:W-:Y:S01]  /*08f0*/  LOP3.LUT R8, R21, R6, R8, 0x96, !PT ;  /* 0x0000000615087212 */ /* 0x000fe200078e9608 */
[----:B------:R-:W-:-:S03]  /*0900*/  IMAD.MOV.U32 R6, RZ, RZ, R17 ;  /* 0x000000ffff067224 */ /* 0x000fc600078e0011 */
[----:B------:R-:W-:Y:S01]  /*0910*/  LOP3.LUT R17, R8, R7, RZ, 0x3c, !PT ;  /* 0x0000000708117212 */ /* 0x000fe200078e3cff */
[----:B------:R-:W-:Y:S01]  /*0920*/  IMAD.SHL.U32 R8, R10, 0x2, RZ ;  /* 0x000000020a087824 */ /* 0x000fe200078e00ff */
[----:B------:R-:W-:Y:S02]  /*0930*/  MOV R19, R6 ;  /* 0x0000000600137202 */ /* 0x000fe40000000f00 */
[----:B------:R-:W-:Y:S01]  /*0940*/  IADD3 R11, PT, PT, R0, -0x587c5, R17 ;  /* 0xfffa783b000b7810 */ /* 0x000fe20007ffe011 */
[----:B------:R-:W-:-:S05]  /*0950*/  IMAD.SHL.U32 R7, R17, 0x10, RZ ;  /* 0x0000001011077824 */ /* 0x000fca00078e00ff */
[----:B------:R-:W-:-:S04]  /*0960*/  LOP3.LUT R8, R10, R8, R7, 0x96, !PT ;  /* 0x000000080a087212 */ /* 0x000fc800078e9607 */
[----:B------:R-:W-:-:S05]  /*0970*/  LOP3.LUT R7, R8, R17, RZ, 0x3c, !PT ;  /* 0x0000001108077212 */ /* 0x000fca00078e3cff */
[----:B------:R-:W-:Y:S02]  /*0980*/  IMAD.IADD R8, R7, 0x1, R0 ;  /* 0x0000000107087824 */ /* 0x000fe400078e0200 */
[----:B------:R-:W-:Y:S02]  /*0990*/  IMAD.MOV.U32 R21, RZ, RZ, R7 ;  /* 0x000000ffff157224 */ /* 0x000fe400078e0007 */
[----:B------:R-:W-:-:S04]  /*09a0*/  IMAD.WIDE.U32 R8, R8, 0x200000, RZ ;  /* 0x0020000008087825 */ /* 0x000fc800078e00ff */
[----:B------:R-:W-:Y:S01]  /*09b0*/  VIADD R0, R0, 0xb0f8a ;  /* 0x000b0f8a00007836 */ /* 0x000fe20000000000 */
[----:B------:R-:W-:Y:S01]  /*09c0*/  LOP3.LUT R10, R8, R11, RZ, 0x3c, !PT ;  /* 0x0000000b080a7212 */ /* 0x000fe200078e3cff */
[----:B------:R-:W-:-:S04]  /*09d0*/  IMAD.MOV.U32 R11, RZ, RZ, R9 ;  /* 0x000000ffff0b7224 */ /* 0x000fc800078e0009 */
[----:B------:R-:W0:Y:S02]  /*09e0*/  I2F.F64.U64 R8, R10 ;  /* 0x0000000a00087312 */ /* 0x000e240000301800 */
[----:B0-----:R-:W-:-:S08]  /*09f0*/  DFMA R8, R8, R12, 5.5511151231257827021e-17 ;  /* 0x3c9000000808742b */ /* 0x001fd0000000000c */
[----:B------:R-:W-:Y:S01]  /*0a00*/  DFMA R4, R8, R8, R4 ;  /* 0x000000080804722b */ /* 0x000fe20000000004 */
[----:B------:R-:W-:Y:S10]  /*0a10*/  BRA.U UP0, `(.L_x_3) ;  /* 0xfffffffd00847547 */ /* 0x000ff4000b83ffff */
.L_x_0:
[----:B------:R-:W0:Y:S01]  /*0a20*/  MUFU.RCP64H R7, R5 ;  /* 0x0000000500077308 */ /* 0x000e220000001800 */
[----:B------:R-:W-:Y:S01]  /*0a30*/  VIADD R6, R5, 0x300402 ;  /* 0x0030040205067836 */ /* 0x000fe20000000000 */
[----:B------:R-:W1:Y:S01]  /*0a40*/  LDCU.64 UR4, c[0x0][0x358] ;  /* 0x00006b00ff0477ac */ /* 0x000e620008000a00 */
[----:B------:R-:W-:Y:S03]  /*0a50*/  BSSY.RECONVERGENT B0, `(.L_x_4) ;  /* 0x000000c000007945 */ /* 0x000fe60003800200 */
[----:B------:R-:W-:Y:S01]  /*0a60*/  FSETP.GEU.AND P0, PT, |R6|, 5.8789094863358348022e-39, PT ;  /* 0x004004020600780b */ /* 0x000fe20003f0e200 */
[----:B0-----:R-:W-:-:S08]  /*0a70*/  DFMA R8, R6, -R4, 1 ;  /* 0x3ff000000608742b */ /* 0x001fd00000000804 */
[----:B------:R-:W-:-:S08]  /*0a80*/  DFMA R8, R8, R8, R8 ;  /* 0x000000080808722b */ /* 0x000fd00000000008 */
[----:B------:R-:W-:-:S08]  /*0a90*/  DFMA R8, R6, R8, R6 ;  /* 0x000000080608722b */ /* 0x000fd00000000006 */
[----:B------:R-:W-:-:S08]  /*0aa0*/  DFMA R10, R8, -R4, 1 ;  /* 0x3ff00000080a742b */ /* 0x000fd00000000804 */
[----:B------:R-:W-:Y:S01]  /*0ab0*/  DFMA R8, R8, R10, R8 ;  /* 0x0000000a0808722b */ /* 0x000fe20000000008 */
[----:B-1----:R-:W-:Y:S10]  /*0ac0*/  @P0 BRA `(.L_x_5) ;  /* 0x0000000000100947 */ /* 0x002ff40003800000 */
[----:B------:R-:W-:-:S05]  /*0ad0*/  LOP3.LUT R0, R5, 0x7fffffff, RZ, 0xc0, !PT ;  /* 0x7fffffff05007812 */ /* 0x000fca00078ec0ff */
[----:B------:R-:W-:Y:S01]  /*0ae0*/  VIADD R8, R0, 0xfff00000 ;  /* 0xfff0000000087836 */ /* 0x000fe20000000000 */
[----:B------:R-:W-:-:S07]  /*0af0*/  MOV R0, 0xb10 ;  /* 0x00000b1000007802 */ /* 0x000fce0000000f00 */
[----:B------:R-:W-:Y:S05]  /*0b00*/  CALL.REL.NOINC `($__internal_0_$__cuda_sm20_dblrcp_rn_slowpath_v3) ;  /* 0x00000000000c7944 */ /* 0x000fea0003c00000 */
.L_x_5:
[----:B------:R-:W-:Y:S05]  /*0b10*/  BSYNC.RECONVERGENT B0 ;  /* 0x0000000000007941 */ /* 0x000fea0003800200 */
.L_x_4:
[----:B------:R-:W-:Y:S01]  /*0b20*/  STG.E.64 desc[UR4][R2.64], R8 ;  /* 0x0000000802007986 */ /* 0x000fe2000c101b04 */
[----:B------:R-:W-:Y:S05]  /*0b30*/  EXIT ;  /* 0x000000000000794d */ /* 0x000fea0003800000 */
        .weak           $__internal_0_$__cuda_sm20_dblrcp_rn_slowpath_v3
        .type           $__internal_0_$__cuda_sm20_dblrcp_rn_slowpath_v3,@function
        .size           $__internal_0_$__cuda_sm20_dblrcp_rn_slowpath_v3,(.L_x_39 - $__internal_0_$__cuda_sm20_dblrcp_rn_slowpath_v3)
$__internal_0_$__cuda_sm20_dblrcp_rn_slowpath_v3:
[----:B------:R-:W-:Y:S01]  /*0b40*/  DSETP.GTU.AND P0, PT, |R4|, +INF , PT ;  /* 0x7ff000000400742a */ /* 0x000fe20003f0c200 */
[----:B------:R-:W-:-:S13]  /*0b50*/  BSSY.RECONVERGENT B1, `(.L_x_6) ;  /* 0x0000023000017945 */ /* 0x000fda0003800200 */
[----:B------:R-:W-:Y:S05]  /*0b60*/  @P0 BRA `(.L_x_7) ;  /* 0x00000000007c0947 */ /* 0x000fea0003800000 */
[----:B------:R-:W-:-:S05]  /*0b70*/  LOP3.LUT R9, R5, 0x7fffffff, RZ, 0xc0, !PT ;  /* 0x7fffffff05097812 */ /* 0x000fca00078ec0ff */
[----:B------:R-:W-:-:S05]  /*0b80*/  VIADD R6, R9, 0xffffffff ;  /* 0xffffffff09067836 */ /* 0x000fca0000000000 */
[----:B------:R-:W-:-:S13]  /*0b90*/  ISETP.GE.U32.AND P0, PT, R6, 0x7fefffff, PT ;  /* 0x7fefffff0600780c */ /* 0x000fda0003f06070 */
[----:B------:R-:W-:Y:S01]  /*0ba0*/  @P0 LOP3.LUT R7, R5, 0x7ff00000, RZ, 0x3c, !PT ;  /* 0x7ff0000005070812 */ /* 0x000fe200078e3cff */
[----:B------:R-:W-:Y:S01]  /*0bb0*/  @P0 IMAD.MOV.U32 R6, RZ, RZ, RZ ;  /* 0x000000ffff060224 */ /* 0x000fe200078e00ff */
[----:B------:R-:W-:Y:S06]  /*0bc0*/  @P0 BRA `(.L_x_8) ;  /* 0x00000000006c0947 */ /* 0x000fec0003800000 */
[----:B------:R-:W-:-:S13]  /*0bd0*/  ISETP.GE.U32.AND P0, PT, R9, 0x1000001, PT ;  /* 0x010000010900780c */ /* 0x000fda0003f06070 */
[----:B------:R-:W-:Y:S05]  /*0be0*/  @!P0 BRA `(.L_x_9) ;  /* 0x0000000000348947 */ /* 0x000fea0003800000 */
[----:B------:R-:W-:Y:S02]  /*0bf0*/  VIADD R7, R5, 0xc0200000 ;  /* 0xc020000005077836 */ /* 0x000fe40000000000 */
[----:B------:R-:W-:Y:S02]  /*0c00*/  IMAD.MOV.U32 R6, RZ, RZ, R4 ;  /* 0x000000ffff067224 */ /* 0x000fe400078e0004 */
[----:B------:R-:W0:Y:S04]  /*0c10*/  MUFU.RCP64H R9, R7 ;  /* 0x0000000700097308 */ /* 0x000e280000001800 */
[----:B0-----:R-:W-:-:S08]  /*0c20*/  DFMA R10, -R6, R8, 1 ;  /* 0x3ff00000060a742b */ /* 0x001fd00000000108 */
[----:B------:R-:W-:-:S08]  /*0c30*/  DFMA R10, R10, R10, R10 ;  /* 0x0000000a0a0a722b */ /* 0x000fd0000000000a */
[----:B------:R-:W-:-:S08]  /*0c40*/  DFMA R10, R8, R10, R8 ;  /* 0x0000000a080a722b */ /* 0x000fd00000000008 */
[----:B------:R-:W-:-:S08]  /*0c50*/  DFMA R8, -R6, R10, 1 ;  /* 0x3ff000000608742b */ /* 0x000fd0000000010a */
[----:B------:R-:W-:-:S08]  /*0c60*/  DFMA R8, R10, R8, R10 ;  /* 0x000000080a08722b */ /* 0x000fd0000000000a */
[----:B------:R-:W-:-:S08]  /*0c70*/  DMUL R8, R8, 2.2250738585072013831e-308 ;  /* 0x0010000008087828 */ /* 0x000fd00000000000 */
[----:B------:R-:W-:-:S08]  /*0c80*/  DFMA R4, -R4, R8, 1 ;  /* 0x3ff000000404742b */ /* 0x000fd00000000108 */
[----:B------:R-:W-:-:S08]  /*0c90*/  DFMA R4, R4, R4, R4 ;  /* 0x000000040404722b */ /* 0x000fd00000000004 */
[----:B------:R-:W-:Y:S01]  /*0ca0*/  DFMA R6, R8, R4, R8 ;  /* 0x000000040806722b */ /* 0x000fe20000000008 */
[----:B------:R-:W-:Y:S10]  /*0cb0*/  BRA `(.L_x_8) ;  /* 0x0000000000307947 */ /* 0x000ff40003800000 */
.L_x_9:
[----:B------:R-:W-:Y:S01]  /*0cc0*/  DMUL R4, R4, 8.11296384146066816958e+31 ;  /* 0x4690000004047828 */ /* 0x000fe20000000000 */
[----:B------:R-:W-:-:S05]  /*0cd0*/  IMAD.MOV.U32 R6, RZ, RZ, R8 ;  /* 0x000000ffff067224 */ /* 0x000fca00078e0008 */
[----:B------:R-:W0:Y:S02]  /*0ce0*/  MUFU.RCP64H R7, R5 ;  /* 0x0000000500077308 */ /* 0x000e240000001800 */
[----:B0-----:R-:W-:-:S08]  /*0cf0*/  DFMA R8, -R4, R6, 1 ;  /* 0x3ff000000408742b */ /* 0x001fd00000000106 */
[----:B------:R-:W-:-:S08]  /*0d00*/  DFMA R8, R8, R8, R8 ;  /* 0x000000080808722b */ /* 0x000fd00000000008 */
[----:B------:R-:W-:-:S08]  /*0d10*/  DFMA R8, R6, R8, R6 ;  /* 0x000000080608722b */ /* 0x000fd00000000006 */
[----:B------:R-:W-:-:S08]  /*0d20*/  DFMA R6, -R4, R8, 1 ;  /* 0x3ff000000406742b */ /* 0x000fd00000000108 */
[----:B------:R-:W-:-:S08]  /*0d30*/  DFMA R6, R8, R6, R8 ;  /* 0x000000060806722b */ /* 0x000fd00000000008 */
[----:B------:R-:W-:Y:S01]  /*0d40*/  DMUL R6, R6, 8.11296384146066816958e+31 ;  /* 0x4690000006067828 */ /* 0x000fe20000000000 */
[----:B------:R-:W-:Y:S10]  /*0d50*/  BRA `(.L_x_8) ;  /* 0x0000000000087947 */ /* 0x000ff40003800000 */
.L_x_7:
[----:B------:R-:W-:Y:S01]  /*0d60*/  LOP3.LUT R7, R5, 0x80000, RZ, 0xfc, !PT ;  /* 0x0008000005077812 */ /* 0x000fe200078efcff */
[----:B------:R-:W-:-:S07]  /*0d70*/  IMAD.MOV.U32 R6, RZ, RZ, R4 ;  /* 0x000000ffff067224 */ /* 0x000fce00078e0004 */
.L_x_8:
[----:B------:R-:W-:Y:S05]  /*0d80*/  BSYNC.RECONVERGENT B1 ;  /* 0x0000000000017941 */ /* 0x000fea0003800200 */
.L_x_6:
[----:B------:R-:W-:Y:S02]  /*0d90*/  IMAD.MOV.U32 R4, RZ, RZ, R0 ;  /* 0x000000ffff047224 */ /* 0x000fe400078e0000 */
[----:B------:R-:W-:Y:S02]  /*0da0*/  IMAD.MOV.U32 R5, RZ, RZ, 0x0 ;  /* 0x00000000ff057424 */ /* 0x000fe400078e00ff */
[----:B------:R-:W-:Y:S02]  /*0db0*/  IMAD.MOV.U32 R8, RZ, RZ, R6 ;  /* 0x000000ffff087224 */ /* 0x000fe400078e0006 */
[----:B------:R-:W-:Y:S01]  /*0dc0*/  IMAD.MOV.U32 R9, RZ, RZ, R7 ;  /* 0x000000ffff097224 */ /* 0x000fe200078e0007 */
[----:B------:R-:W-:Y:S06]  /*0dd0*/  RET.REL.NODEC R4 `(_Z15simple_samplingPdii) ;  /* 0xfffffff004887950 */ /* 0x000fec0003c3ffff */
.L_x_10:
[----:B------:R-:W-:-:S00]  /*0de0*/  BRA `(.L_x_10) ;  /* 0xfffffffc00fc7947 */ /* 0x000fc0000383ffff */
[----:B------:R-:W-:-:S00]  /*0df0*/  NOP ;  /* 0x0000000000007918 */ /* 0x000fc00000000000 */
        /* <DEDUP_REMOVED lines=8> */
.L_x_39:


//--------------------- .text._Z19importance_samplingPddii --------------------------
	.section	.text._Z19importance_samplingPddii,"ax",@progbits
	.align	128
        .global         _Z19importance_samplingPddii
        .type           _Z19importance_samplingPddii,@function
        .size           _Z19importance_samplingPddii,(.L_x_41 - _Z19importance_samplingPddii)
        .other          _Z19importance_samplingPddii,@"STO_CUDA_ENTRY STV_DEFAULT"
_Z19importance_samplingPddii:
.text._Z19importance_samplingPddii:
        /* <DEDUP_REMOVED lines=10> */
[C---:B------:R-:W-:Y:S01]  /*00a0*/  IADD3 R0, P0, PT, R7.reuse, R2, RZ ;  /* 0x0000000207007210 */ /* 0x040fe20007f1e0ff */
[----:B------:R-:W1:Y:S03]  /*00b0*/  LDCU.64 UR6, c[0x0][0x358] ;  /* 0x00006b00ff0677ac */ /* 0x000e660008000a00 */
[----:B------:R-:W-:Y:S02]  /*00c0*/  LOP3.LUT R0, R0, 0xaad26b49, RZ, 0x3c, !PT ;  /* 0xaad26b4900007812 */ /* 0x000fe400078e3cff */
[----:B------:R-:W-:-:S03]  /*00d0*/  LEA.HI.X.SX32 R2, R7, R3, 0x1, P0 ;  /* 0x0000000307027211 */ /* 0x000fc600000f0eff */
[----:B------:R-:W-:Y:S01]  /*00e0*/  IMAD R0, R0, 0x4182bed5, RZ ;  /* 0x4182bed500007824 */ /* 0x000fe200078e02ff */
[----:B------:R-:W-:Y:S01]  /*00f0*/  LOP3.LUT R2, R2, 0xf7dcefdd, RZ, 0x3c, !PT ;  /* 0xf7dcefdd02027812 */ /* 0x000fe200078e3cff */
[----:B0-----:R-:W-:-:S09]  /*0100*/  UISETP.GT.AND UP0, UPT, UR5, URZ, UPT ;  /* 0x000000ff0500728c */ /* 0x001fd2000bf04270 */
[----:B-1----:R-:W-:Y:S05]  /*0110*/  BRA.U UP0, `(.L_x_11) ;  /* 0x0000000100247547 */ /* 0x002fea000b800000 */
[----:B------:R-:W0:Y:S01]  /*0120*/  LDC.64 R4, c[0x0][0x380] ;  /* 0x0000e000ff047b82 */ /* 0x000e220000000a00 */
[----:B------:R-:W-:Y:S02]  /*0130*/  IMAD.MOV.U32 R10, RZ, RZ, 0x0 ;  /* 0x00000000ff0a7424 */ /* 0x000fe400078e00ff */
[----:B------:R-:W-:-:S07]  /*0140*/  IMAD.MOV.U32 R11, RZ, RZ, 0x3ff00000 ;  /* 0x3ff00000ff0b7424 */ /* 0x000fce00078e00ff */
.L_x_12:
[----:B0-----:R-:W-:-:S04]  /*0150*/  IMAD.WIDE R2, R7, 0x8, R4 ;  /* 0x0000000807027825 */ /* 0x001fc800078e0204 */
[----:B------:R-:W-:Y:S01]  /*0160*/  IMAD.IADD R7, R8, 0x1, R7 ;  /* 0x0000000108077824 */ /* 0x000fe200078e0207 */
[----:B------:R1:W-:Y:S04]  /*0170*/  STG.E.64 desc[UR6][R2.64], R10 ;  /* 0x0000000a02007986 */ /* 0x0003e8000c101b06 */
[----:B------:R-:W-:-:S13]  /*0180*/  ISETP.GE.AND P0, PT, R7, UR4, PT ;  /* 0x0000000407007c0c */ /* 0x000fda000bf06270 */
[----:B-1----:R-:W-:Y:S05]  /*0190*/  @!P0 BRA `(.L_x_12) ;  /* 0xfffffffc00ec8947 */ /* 0x002fea000383ffff */
[----:B------:R-:W-:Y:S05]  /*01a0*/  EXIT ;  /* 0x000000000000794d */ /* 0x000fea0003800000 */
.L_x_11:
[----:B------:R-:W-:Y:S02]  /*01b0*/  IMAD R3, R2, -0x658354e5, RZ ;  /* 0x9a7cab1b02037824 */ /* 0x000fe400078e02ff */
[----:B------:R-:W-:Y:S02]  /*01c0*/  HFMA2 R4, -RZ, RZ, 0, 0 ;  /* 0x00000000ff047431 */ /* 0x000fe400000001ff */
[C---:B------:R-:W-:Y:S01]  /*01d0*/  VIADD R6, R0.reuse, 0x75bcd15 ;  /* 0x075bcd1500067836 */ /* 0x040fe20000000000 */
[C---:B------:R-:W-:Y:S01]  /*01e0*/  LOP3.LUT R5, R0.reuse, 0x159a55e5, RZ, 0x3c, !PT ;  /* 0x159a55e500057812 */ /* 0x040fe200078e3cff */
[C---:B------:R-:W-:Y:S01]  /*01f0*/  VIADD R35, R0.reuse, 0x583f19 ;  /* 0x00583f1900237836 */ /* 0x040fe20000000000 */
[----:B------:R-:W-:Y:S01]  /*0200*/  IADD3 R0, PT, PT, R0, 0x64f0c9, R3 ;  /* 0x0064f0c900007810 */ /* 0x000fe20007ffe003 */
[C---:B------:R-:W-:Y:S01]  /*0210*/  VIADD R10, R3.reuse, 0x1f123bb5 ;  /* 0x1f123bb5030a7836 */ /* 0x040fe20000000000 */
[----:B------:R-:W-:Y:S01]  /*0220*/  LOP3.LUT R34, R3, 0x5491333, RZ, 0x3c, !PT ;  /* 0x0549133303227812 */ /* 0x000fe200078e3cff */
[----:B------:R-:W0:Y:S01]  /*0230*/  LDCU.64 UR10, c[0x0][0x388] ;  /* 0x00007100ff0a77ac */ /* 0x000e220008000a00 */
[----:B------:R-:W1:Y:S05]  /*0240*/  LDCU UR5, c[0x0][0x38c] ;  /* 0x00007180ff0577ac */ /* 0x000e6a0008000800 */
.L_x_28:
[----:B------:R-:W2:Y:S01]  /*0250*/  LDCU UR4, c[0x0][0x390] ;  /* 0x00007200ff0477ac */ /* 0x000ea20008000800 */
[----:B------:R-:W-:Y:S01]  /*0260*/  IMAD.MOV.U32 R9, RZ, RZ, R34 ;  /* 0x000000ffff097224 */ /* 0x000fe200078e0022 */
[----:B------:R-:W-:Y:S01]  /*0270*/  MOV R28, R10 ;  /* 0x0000000a001c7202 */ /* 0x000fe20000000f00 */
[----:B------:R-:W-:Y:S02]  /*0280*/  IMAD.MOV.U32 R11, RZ, RZ, R35 ;  /* 0x000000ffff0b7224 */ /* 0x000fe400078e0023 */
[----:B------:R-:W-:Y:S02]  /*0290*/  IMAD.MOV.U32 R12, RZ, RZ, R20 ;  /* 0x000000ffff0c7224 */ /* 0x000fe400078e0014 */
[----:B------:R-:W-:Y:S02]  /*02a0*/  IMAD.MOV.U32 R13, RZ, RZ, R21 ;  /* 0x000000ffff0d7224 */ /* 0x000fe400078e0015 */
[----:B------:R-:W-:Y:S02]  /*02b0*/  VIADD R34, R0, 0xb0f8a ;  /* 0x000b0f8a00227836 */ /* 0x000fe40000000000 */
[----:B------:R-:W-:-:S02]  /*02c0*/  IMAD.MOV.U32 R2, RZ, RZ, 0x0 ;  /* 0x00000000ff027424 */ /* 0x000fc400078e00ff */
[----:B------:R-:W-:Y:S02]  /*02d0*/  IMAD.MOV.U32 R3, RZ, RZ, 0x3ff00000 ;  /* 0x3ff00000ff037424 */ /* 0x000fe400078e00ff */
[----:B------:R-:W-:Y:S02]  /*02e0*/  IMAD.MOV.U32 R14, RZ, RZ, 0x0 ;  /* 0x00000000ff0e7424 */ /* 0x000fe400078e00ff */
[----:B------:R-:W-:Y:S01]  /*02f0*/  IMAD.MOV.U32 R15, RZ, RZ, 0x3ff00000 ;  /* 0x3ff00000ff0f7424 */ /* 0x000fe200078e00ff */
[----:B--2---:R-:W-:Y:S01]  /*0300*/  UIADD3 UR4, UPT, UPT, -UR4, URZ, URZ ;  /* 0x000000ff04047290 */ /* 0x004fe2000fffe1ff */
[----:B------:R-:W-:Y:S02]  /*0310*/  IMAD.MOV.U32 R16, RZ, RZ, R18 ;  /* 0x000000ffff107224 */ /* 0x000fe400078e0012 */
[----:B------:R-:W-:-:S03]  /*0320*/  IMAD.MOV.U32 R17, RZ, RZ, R19 ;  /* 0x000000ffff117224 */ /* 0x000fc600078e0013 */
[----:B------:R-:W-:-:S07]  /*0330*/  MOV R35, UR4 ;  /* 0x0000000400237c02 */ /* 0x000fce0008000f00 */
.L_x_19:
[----:B------:R-:W-:Y:S01]  /*0340*/  SHF.R.U32.HI R21, RZ, 0x2, R6 ;  /* 0x00000002ff157819 */ /* 0x000fe20000011606 */
[----:B------:R-:W2:Y:S01]  /*0350*/  LDC.64 R18, c[0x0][0x388] ;  /* 0x0000e200ff127b82 */ /* 0x000ea20000000a00 */
[----:B------:R-:W-:Y:S01]  /*0360*/  SHF.R.U32.HI R20, RZ, 0x2, R5 ;  /* 0x00000002ff147819 */ /* 0x000fe20000011605 */
[----:B-1----:R-:W2:Y:S01]  /*0370*/  MUFU.RCP64H R25, UR5 ;  /* 0x0000000500197d08 */ /* 0x002ea20008001800 */
[----:B------:R-:W-:Y:S01]  /*0380*/  LOP3.LUT R21, R21, R6, RZ, 0x3c, !PT ;  /* 0x0000000615157212 */ /* 0x000fe200078e3cff */
[----:B------:R-:W-:Y:S01]  /*0390*/  IMAD.SHL.U32 R6, R11, 0x10, RZ ;  /* 0x000000100b067824 */ /* 0x000fe200078e00ff */
[----:B------:R-:W-:Y:S01]  /*03a0*/  LOP3.LUT R20, R20, R5, RZ, 0x3c, !PT ;  /* 0x0000000514147212 */ /* 0x000fe200078e3cff */
[----:B------:R-:W-:Y:S01]  /*03b0*/  IMAD.MOV.U32 R24, RZ, RZ, 0x1 ;  /* 0x00000001ff187424 */ /* 0x000fe200078e00ff */
[----:B------:R-:W-:Y:S01]  /*03c0*/  BSSY.RECONVERGENT B0, `(.L_x_13) ;  /* 0x000002a000007945 */ /* 0x000fe20003800200 */
[----:B------:R-:W-:Y:S02]  /*03d0*/  IMAD.SHL.U32 R10, R21, 0x2, RZ ;  /* 0x00000002150a7824 */ /* 0x000fe400078e00ff */
[----:B------:R-:W-:-:S02]  /*03e0*/  IMAD.MOV.U32 R22, RZ, RZ, 0x0 ;  /* 0x00000000ff167424 */ /* 0x000fc400078e00ff */
[----:B------:R-:W-:Y:S01]  /*03f0*/  IMAD.MOV.U32 R23, RZ, RZ, 0x3ca00000 ;  /* 0x3ca00000ff177424 */ /* 0x000fe200078e00ff */
[----:B------:R-:W-:Y:S01]  /*0400*/  LOP3.LUT R6, R11, R6, R10, 0x96, !PT ;  /* 0x000000060b067212 */ /* 0x000fe200078e960a */
[----:B------:R-:W-:-:S03]  /*0410*/  VIADD R35, R35, 0x1 ;  /* 0x0000000123237836 */ /* 0x000fc60000000000 */
[----:B------:R-:W-:Y:S01]  /*0420*/  LOP3.LUT R29, R6, R21, RZ, 0x3c, !PT ;  /* 0x00000015061d7212 */ /* 0x000fe200078e3cff */
[----:B------:R-:W-:Y:S01]  /*0430*/  IMAD.SHL.U32 R6, R20, 0x2, RZ ;  /* 0x0000000214067824 */ /* 0x000fe200078e00ff */
[----:B------:R-:W-:Y:S02]  /*0440*/  ISETP.NE.AND P1, PT, R35, RZ, PT ;  /* 0x000000ff2300720c */ /* 0x000fe40003f25270 */
[----:B------:R-:W-:-:S04]  /*0450*/  SHF.L.U32 R5, R29, 0x4, RZ ;  /* 0x000000041d057819 */ /* 0x000fc800000006ff */
[----:B------:R-:W-:Y:S01]  /*0460*/  LOP3.LUT R6, R20, R6, R5, 0x96, !PT ;  /* 0x0000000614067212 */ /* 0x000fe200078e9605 */
[----:B--2---:R-:W-:Y:S01]  /*0470*/  DFMA R20, R24, -R18, 1 ;  /* 0x3ff000001814742b */ /* 0x004fe20000000812 */
[----:B------:R-:W-:Y:S02]  /*0480*/  IADD3 R5, PT, PT, R34, -0x587c5, R29 ;  /* 0xfffa783b22057810 */ /* 0x000fe40007ffe01d */
[----:B------:R-:W-:Y:S02]  /*0490*/  LOP3.LUT R31, R6, R29, RZ, 0x3c, !PT ;  /* 0x0000001d061f7212 */ /* 0x000fe400078e3cff */
[----:B------:R-:W-:Y:S01]  /*04a0*/  MOV R6, R28 ;  /* 0x0000001c00067202 */ /* 0x000fe20000000f00 */
[----:B------:R-:W-:Y:S02]  /*04b0*/  IMAD.MOV.U32 R28, RZ, RZ, R11 ;  /* 0x000000ffff1c7224 */ /* 0x000fe400078e000b */
[----:B------:R-:W-:Y:S01]  /*04c0*/  IMAD.IADD R32, R31, 0x1, R34 ;  /* 0x000000011f207824 */ /* 0x000fe200078e0222 */
[----:B------:R-:W-:Y:S01]  /*04d0*/  DFMA R20, R20, R20, R20 ;  /* 0x000000141414722b */ /* 0x000fe20000000014 */
[----:B------:R-:W-:-:S02]  /*04e0*/  IMAD.MOV.U32 R11, RZ, RZ, R31 ;  /* 0x000000ffff0b7224 */ /* 0x000fc400078e001f */
[----:B------:R-:W-:-:S03]  /*04f0*/  IMAD.WIDE.U32 R32, R32, 0x200000, RZ ;  /* 0x0020000020207825 */ /* 0x000fc600078e00ff */
[----:B------:R-:W-:Y:S02]  /*0500*/  LOP3.LUT R32, R32, R5, RZ, 0x3c, !PT ;  /* 0x0000000520207212 */ /* 0x000fe400078e3cff */
[----:B------:R-:W-:Y:S02]  /*0510*/  DFMA R24, R24, R20, R24 ;  /* 0x000000141818722b */ /* 0x000fe40000000018 */
[----:B------:R-:W1:Y:S06]  /*0520*/  I2F.F64.U64 R20, R32 ;  /* 0x0000002000147312 */ /* 0x000e6c0000301800 */
[----:B------:R-:W-:-:S08]  /*0530*/  DFMA R26, R24, -R18, 1 ;  /* 0x3ff00000181a742b */ /* 0x000fd00000000812 */
[----:B------:R-:W-:Y:S02]  /*0540*/  DFMA R26, R24, R26, R24 ;  /* 0x0000001a181a722b */ /* 0x000fe40000000018 */
[----:B-1----:R-:W-:-:S08]  /*0550*/  DFMA R20, R20, R22, 5.5511151231257827021e-17 ;  /* 0x3c9000001414742b */ /* 0x002fd00000000016 */
[----:B------:R-:W-:Y:S02]  /*0560*/  DMUL R22, R20, R26 ;  /* 0x0000001a14167228 */ /* 0x000fe40000000000 */
[----:B------:R-:W-:-:S06]  /*0570*/  FSETP.GEU.AND P2, PT, |R21|, 6.5827683646048100446e-37, PT ;  /* 0x036000001500780b */ /* 0x000fcc0003f4e200 */
[----:B------:R-:W-:-:S08]  /*0580*/  DFMA R18, R22, -R18, R20 ;  /* 0x800000121612722b */ /* 0x000fd00000000014 */
[----:B------:R-:W-:-:S10]  /*0590*/  DFMA R22, R26, R18, R22 ;  /* 0x000000121a16722b */ /* 0x000fd40000000016 */
[----:B------:R-:W-:-:S05]  /*05a0*/  FFMA R5, RZ, UR5, R23 ;  /* 0x00000005ff057c23 */ /* 0x000fca0008000017 */
[----:B------:R-:W-:Y:S01]  /*05b0*/  FSETP.GT.AND P0, PT, |R5|, 1.469367938527859385e-39, PT ;  /* 0x001000000500780b */ /* 0x000fe20003f04200 */
[----:B------:R-:W-:Y:S02]  /*05c0*/  IMAD.MOV.U32 R5, RZ, RZ, R9 ;  /* 0x000000ffff057224 */ /* 0x000fe400078e0009 */
[----:B------:R-:W-:-:S10]  /*05d0*/  IMAD.MOV.U32 R9, RZ, RZ, R29 ;  /* 0x000000ffff097224 */ /* 0x000fd400078e001d */
[----:B------:R-:W-:Y:S05]  /*05e0*/  @P0 BRA P2, `(.L_x_14) ;  /* 0x00000000001c0947 */ /* 0x000fea0001000000 */
[----:B------:R-:W1:Y:S01]  /*05f0*/  LDCU.64 UR8, c[0x0][0x388] ;  /* 0x00007100ff0877ac */ /* 0x000e620008000a00 */
[----:B------:R-:W-:Y:S01]  /*0600*/  IMAD.MOV.U32 R18, RZ, RZ, R20 ;  /* 0x000000ffff127224 */ /* 0x000fe200078e0014 */
[----:B------:R-:W-:Y:S02]  /*0610*/  MOV R19, R21 ;  /* 0x0000001500137202 */ /* 0x000fe40000000f00 */
[----:B------:R-:W-:Y:S01]  /*0620*/  MOV R10, 0x660 ;  /* 0x00000660000a7802 */ /* 0x000fe20000000f00 */
[----:B-1----:R-:W-:Y:S02]  /*0630*/  IMAD.U32 R20, RZ, RZ, UR8 ;  /* 0x00000008ff147e24 */ /* 0x002fe4000f8e00ff */
[----:B------:R-:W-:-:S07]  /*0640*/  IMAD.U32 R23, RZ, RZ, UR9 ;  /* 0x00000009ff177e24 */ /* 0x000fce000f8e00ff */
[----:B0-----:R-:W-:Y:S05]  /*0650*/  CALL.REL.NOINC `($__internal_2_$__cuda_sm20_div_rn_f64_full) ;  /* 0x0000001000c47944 */ /* 0x001fea0003c00000 */
.L_x_14:
[----:B0-----:R-:W-:Y:S05]  /*0660*/  BSYNC.RECONVERGENT B0 ;  /* 0x0000000000007941 */ /* 0x001fea0003800200 */
.L_x_13:
[----:B------:R-:W-:Y:S01]  /*0670*/  DADD R22, -R22, 1 ;  /* 0x3ff0000016167429 */ /* 0x000fe20000000100 */
[----:B------:R-:W-:Y:S09]  /*0680*/  BSSY.RECONVERGENT B0, `(.L_x_15) ;  /* 0x0000052000007945 */ /* 0x000ff20003800200 */
[----:B------:R-:W-:Y:S01]  /*0690*/  ISETP.GT.AND P0, PT, R23, 0xfffff, PT ;  /* 0x000fffff1700780c */ /* 0x000fe20003f04270 */
[----:B------:R-:W-:-:S02]  /*06a0*/  IMAD.MOV.U32 R18, RZ, RZ, R22 ;  /* 0x000000ffff127224 */ /* 0x000fc400078e0016 */
[--C-:B------:R-:W-:Y:S02]  /*06b0*/  IMAD.MOV.U32 R19, RZ, RZ, R23.reuse ;  /* 0x000000ffff137224 */ /* 0x100fe400078e0017 */
[----:B------:R-:W-:-:S08]  /*06c0*/  IMAD.MOV.U32 R29, RZ, RZ, R23 ;  /* 0x000000ffff1d7224 */ /* 0x000fd000078e0017 */
[----:B------:R-:W-:-:S10]  /*06d0*/  @!P0 DMUL R18, R18, 1.80143985094819840000e+16 ;  /* 0x4350000012128828 */ /* 0x000fd40000000000 */
[----:B------:R-:W-:Y:S01]  /*06e0*/  @!P0 MOV R29, R19 ;  /* 0x00000013001d8202 */ /* 0x000fe20000000f00 */
[----:B------:R-:W-:-:S04]  /*06f0*/  @!P0 IMAD.MOV.U32 R22, RZ, RZ, R18 ;  /* 0x000000ffff168224 */ /* 0x000fc800078e0012 */
[----:B------:R-:W-:-:S05]  /*0700*/  VIADD R10, R29, 0xffffffff ;  /* 0xffffffff1d0a7836 */ /* 0x000fca0000000000 */
[----:B------:R-:W-:Y:S01]  /*0710*/  ISETP.GE.U32.AND P2, PT, R10, 0x7fefffff, PT ;  /* 0x7fefffff0a00780c */ /* 0x000fe20003f46070 */
[----:B------:R-:W-:Y:S02]  /*0720*/  IMAD.MOV.U32 R10, RZ, RZ, -0x3ff ;  /* 0xfffffc01ff0a7424 */ /* 0x000fe400078e00ff */
[----:B------:R-:W-:-:S10]  /*0730*/  @!P0 IMAD.MOV.U32 R10, RZ, RZ, -0x435 ;  /* 0xfffffbcbff0a8424 */ /* 0x000fd400078e00ff */
[----:B------:R-:W-:Y:S01]  /*0740*/  @P2 IMAD.MOV.U32 R20, RZ, RZ, 0x0 ;  /* 0x00000000ff142424 */ /* 0x000fe200078e00ff */
[----:B------:R-:W-:Y:S01]  /*0750*/  @P2 LOP3.LUT P3, RZ, R19, 0x7fffffff, RZ, 0xc0, !PT ;  /* 0x7fffffff13ff2812 */ /* 0x000fe2000786c0ff */
[----:B------:R-:W-:-:S06]  /*0760*/  @P2 IMAD.MOV.U32 R21, RZ, RZ, 0x7ff00000 ;  /* 0x7ff00000ff152424 */ /* 0x000fcc00078e00ff */
[----:B------:R-:W-:Y:S01]  /*0770*/  @P2 DFMA R20, R18, R20, +INF ;  /* 0x7ff000001214242b */ /* 0x000fe20000000014 */
[----:B------:R-:W-:Y:S01]  /*0780*/  MOV R18, 0x652b82fe ;  /* 0x652b82fe00127802 */ /* 0x000fe20000000f00 */
[----:B------:R-:W-:-:S08]  /*0790*/  IMAD.MOV.U32 R19, RZ, RZ, 0x3ff71547 ;  /* 0x3ff71547ff137424 */ /* 0x000fd000078e00ff */
[----:B------:R-:W-:Y:S02]  /*07a0*/  @P2 FSEL R20, R20, RZ, P3 ;  /* 0x000000ff14142208 */ /* 0x000fe40001800000 */
[----:B------:R-:W-:Y:S01]  /*07b0*/  @P2 FSEL R21, R21, -QNAN , P3 ;  /* 0xfff0000015152808 */ /* 0x000fe20001800000 */
[----:B------:R-:W-:Y:S06]  /*07c0*/  @P2 BRA `(.L_x_16) ;  /* 0x0000000000f42947 */ /* 0x000fec0003800000 */
[C---:B------:R-:W-:Y:S01]  /*07d0*/  LOP3.LUT R20, R29.reuse, 0xfffff, RZ, 0xc0, !PT ;  /* 0x000fffff1d147812 */ /* 0x040fe200078ec0ff */
[----:B------:R-:W-:Y:S01]  /*07e0*/  UMOV UR8, 0x3ae80f1e ;  /* 0x3ae80f1e00087882 */ /* 0x000fe20000000000 */
[----:B------:R-:W-:Y:S01]  /*07f0*/  UMOV UR9, 0x3eb1380b ;  /* 0x3eb1380b00097882 */ /* 0x000fe20000000000 */
[----:B------:R-:W-:Y:S02]  /*0800*/  LEA.HI R10, R29, R10, RZ, 0xc ;  /* 0x0000000a1d0a7211 */ /* 0x000fe400078f60ff */
[----:B------:R-:W-:Y:S01]  /*0810*/  LOP3.LUT R23, R20, 0x3ff00000, RZ, 0xfc, !PT ;  /* 0x3ff0000014177812 */ /* 0x000fe200078efcff */
[----:B------:R-:W-:-:S03]  /*0820*/  IMAD.MOV.U32 R20, RZ, RZ, RZ ;  /* 0x000000ffff147224 */ /* 0x000fc600078e00ff */
[----:B------:R-:W-:-:S13]  /*0830*/  ISETP.GE.U32.AND P0, PT, R23, 0x3ff6a09f, PT ;  /* 0x3ff6a09f1700780c */ /* 0x000fda0003f06070 */
[----:B------:R-:W-:Y:S02]  /*0840*/  @P0 VIADD R21, R23, 0xfff00000 ;  /* 0xfff0000017150836 */ /* 0x000fe40000000000 */
[----:B------:R-:W-:Y:S02]  /*0850*/  @P0 VIADD R10, R10, 0x1 ;  /* 0x000000010a0a0836 */ /* 0x000fe40000000000 */
[----:B------:R-:W-:-:S06]  /*0860*/  @P0 IMAD.MOV.U32 R23, RZ, RZ, R21 ;  /* 0x000000ffff170224 */ /* 0x000fcc00078e0015 */
[C---:B------:R-:W-:Y:S02]  /*0870*/  DADD R24, R22.reuse, 1 ;  /* 0x3ff0000016187429 */ /* 0x040fe40000000000 */
[----:B------:R-:W-:-:S04]  /*0880*/  DADD R22, R22, -1 ;  /* 0xbff0000016167429 */ /* 0x000fc80000000000 */
[----:B------:R-:W0:Y:S02]  /*0890*/  MUFU.RCP64H R21, R25 ;  /* 0x0000001900157308 */ /* 0x000e240000001800 */
[----:B0-----:R-:W-:-:S08]  /*08a0*/  DFMA R30, -R24, R20, 1 ;  /* 0x3ff00000181e742b */ /* 0x001fd00000000114 */
[----:B------:R-:W-:-:S08]  /*08b0*/  DFMA R30, R30, R30, R30 ;  /* 0x0000001e1e1e722b */ /* 0x000fd0000000001e */
[----:B------:R-:W-:-:S08]  /*08c0*/  DFMA R30, R20, R30, R20 ;  /* 0x0000001e141e722b */ /* 0x000fd00000000014 */
[----:B------:R-:W-:-:S08]  /*08d0*/  DMUL R26, R22, R30 ;  /* 0x0000001e161a7228 */ /* 0x000fd00000000000 */
[----:B------:R-:W-:-:S08]  /*08e0*/  DFMA R26, R22, R30, R26 ;  /* 0x0000001e161a722b */ /* 0x000fd0000000001a */
[----:B------:R-:W-:Y:S02]  /*08f0*/  DADD R20, R22, -R26 ;  /* 0x0000000016147229 */ /* 0x000fe4000000081a */
[----:B------:R-:W-:-:S06]  /*0900*/  DMUL R24, R26, R26 ;  /* 0x0000001a1a187228 */ /* 0x000fcc0000000000 */
[----:B------:R-:W-:-:S08]  /*0910*/  DADD R20, R20, R20 ;  /* 0x0000000014147229 */ /* 0x000fd00000000014 */
[----:B------:R-:W-:Y:S01]  /*0920*/  DFMA R20, R22, -R26, R20 ;  /* 0x8000001a1614722b */ /* 0x000fe20000000014 */
[----:B------:R-:W-:Y:S01]  /*0930*/  MOV R22, 0x8b7a8b04 ;  /* 0x8b7a8b0400167802 */ /* 0x000fe20000000f00 */
[----:B------:R-:W-:-:S06]  /*0940*/  IMAD.MOV.U32 R23, RZ, RZ, 0x3ed0ee25 ;  /* 0x3ed0ee25ff177424 */ /* 0x000fcc00078e00ff */
[----:B------:R-:W-:Y:S02]  /*0950*/  DMUL R30, R30, R20 ;  /* 0x000000141e1e7228 */ /* 0x000fe40000000000 */
[----:B------:R-:W-:Y:S01]  /*0960*/  DFMA R22, R24, UR8, R22 ;  /* 0x0000000818167c2b */ /* 0x000fe20008000016 */
[----:B------:R-:W-:Y:S01]  /*0970*/  UMOV UR8, 0x9f02676f ;  /* 0x9f02676f00087882 */ /* 0x000fe20000000000 */
[----:B------:R-:W-:Y:S01]  /*0980*/  UMOV UR9, 0x3ef3b266 ;  /* 0x3ef3b26600097882 */ /* 0x000fe20000000000 */
[----:B------:R-:W-:Y:S01]  /*0990*/  LOP3.LUT R20, R10, 0x80000000, RZ, 0x3c, !PT ;  /* 0x800000000a147812 */ /* 0x000fe200078e3cff */
[----:B------:R-:W-:-:S04]  /*09a0*/  IMAD.MOV.U32 R21, RZ, RZ, 0x43300000 ;  /* 0x43300000ff157424 */ /* 0x000fc800078e00ff */
[----:B------:R-:W-:Y:S01]  /*09b0*/  DFMA R22, R24, R22, UR8 ;  /* 0x0000000818167e2b */ /* 0x000fe20008000016 */
[----:B------:R-:W-:Y:S01]  /*09c0*/  UMOV UR8, 0xa9ab0956 ;  /* 0xa9ab095600087882 */ /* 0x000fe20000000000 */
[----:B------:R-:W-:-:S06]  /*09d0*/  UMOV UR9, 0x3f1745cb ;  /* 0x3f1745cb00097882 */ /* 0x000fcc0000000000 */
        /* <DEDUP_REMOVED lines=11> */
[----:B------:R-:W-:Y:S02]  /*0a90*/  UMOV UR9, 0x43300000 ;  /* 0x4330000000097882 */ /* 0x000fe40000000000 */
[----:B------:R-:W-:Y:S01]  /*0aa0*/  DADD R22, R20, -UR8 ;  /* 0x8000000814167e29 */ /* 0x000fe20008000000 */
[----:B------:R-:W-:Y:S01]  /*0ab0*/  UMOV UR8, 0x55555554 ;  /* 0x5555555400087882 */ /* 0x000fe20000000000 */
[----:B------:R-:W-:Y:S02]  /*0ac0*/  UMOV UR9, 0x3fb55555 ;  /* 0x3fb5555500097882 */ /* 0x000fe40000000000 */
[----:B------:R-:W-:Y:S01]  /*0ad0*/  DFMA R32, R24, R32, UR8 ;  /* 0x0000000818207e2b */ /* 0x000fe20008000020 */
[----:B------:R-:W-:Y:S01]  /*0ae0*/  UMOV UR8, 0xfefa39ef ;  /* 0xfefa39ef00087882 */ /* 0x000fe20000000000 */
[----:B------:R-:W-:-:S02]  /*0af0*/  UMOV UR9, 0x3fe62e42 ;  /* 0x3fe62e4200097882 */ /* 0x000fc40000000000 */
[----:B------:R-:W-:-:S04]  /*0b00*/  DFMA R20, R22, UR8, R26 ;  /* 0x0000000816147c2b */ /* 0x000fc8000800001a */
[----:B------:R-:W-:-:S04]  /*0b10*/  DMUL R32, R24, R32 ;  /* 0x0000002018207228 */ /* 0x000fc80000000000 */
[----:B------:R-:W-:Y:S01]  /*0b20*/  DFMA R24, R22, -UR8, R20 ;  /* 0x8000000816187c2b */ /* 0x000fe20008000014 */
[----:B------:R-:W-:Y:S01]  /*0b30*/  UMOV UR8, 0x3b39803f ;  /* 0x3b39803f00087882 */ /* 0x000fe20000000000 */
[----:B------:R-:W-:Y:S02]  /*0b40*/  UMOV UR9, 0x3c7abc9e ;  /* 0x3c7abc9e00097882 */ /* 0x000fe40000000000 */
[----:B------:R-:W-:-:S04]  /*0b50*/  DFMA R30, R26, R32, R30 ;  /* 0x000000201a1e722b */ /* 0x000fc8000000001e */
[----:B------:R-:W-:-:S08]  /*0b60*/  DADD R24, -R26, R24 ;  /* 0x000000001a187229 */ /* 0x000fd00000000118 */
[----:B------:R-:W-:-:S08]  /*0b70*/  DADD R24, R30, -R24 ;  /* 0x000000001e187229 */ /* 0x000fd00000000818 */
[----:B------:R-:W-:-:S08]  /*0b80*/  DFMA R24, R22, UR8, R24 ;  /* 0x0000000816187c2b */ /* 0x000fd00008000018 */
[----:B------:R-:W-:-:S11]  /*0b90*/  DADD R20, R20, R24 ;  /* 0x0000000014147229 */ /* 0x000fd60000000018 */
.L_x_16:
[----:B------:R-:W-:Y:S05]  /*0ba0*/  BSYNC.RECONVERGENT B0 ;  /* 0x0000000000007941 */ /* 0x000fea0003800200 */
.L_x_15:
[C---:B------:R-:W-:Y:S01]  /*0bb0*/  DFMA R18, R20.reuse, R18, 6.75539944105574400000e+15 ;  /* 0x433800001412742b */ /* 0x040fe20000000012 */
[----:B------:R-:W-:Y:S01]  /*0bc0*/  UMOV UR8, 0xfefa39ef ;  /* 0xfefa39ef00087882 */ /* 0x000fe20000000000 */
[----:B------:R-:W-:Y:S01]  /*0bd0*/  UMOV UR9, 0x3fe62e42 ;  /* 0x3fe62e4200097882 */ /* 0x000fe20000000000 */
[----:B------:R-:W-:Y:S01]  /*0be0*/  FSETP.GEU.AND P0, PT, |R21|, 4.1917929649353027344, PT ;  /* 0x4086232b1500780b */ /* 0x000fe20003f0e200 */
[----:B------:R-:W-:Y:S01]  /*0bf0*/  BSSY.RECONVERGENT B0, `(.L_x_17) ;  /* 0x0000035000007945 */ /* 0x000fe20003800200 */
[----:B------:R-:W-:-:S03]  /*0c00*/  DFMA R2, R20, R20, R2 ;  /* 0x000000141402722b */ /* 0x000fc60000000002 */
[----:B------:R-:W-:-:S08]  /*0c10*/  DADD R22, R18, -6.75539944105574400000e+15 ;  /* 0xc338000012167429 */ /* 0x000fd00000000000 */
[----:B------:R-:W-:Y:S01]  /*0c20*/  DFMA R24, R22, -UR8, R20 ;  /* 0x8000000816187c2b */ /* 0x000fe20008000014 */
[----:B------:R-:W-:Y:S01]  /*0c30*/  UMOV UR8, 0x3b39803f ;  /* 0x3b39803f00087882 */ /* 0x000fe20000000000 */
[----:B------:R-:W-:-:S06]  /*0c40*/  UMOV UR9, 0x3c7abc9e ;  /* 0x3c7abc9e00097882 */ /* 0x000fcc0000000000 */
[----:B------:R-:W-:Y:S01]  /*0c50*/  DFMA R24, R22, -UR8, R24 ;  /* 0x8000000816187c2b */ /* 0x000fe20008000018 */
[----:B------:R-:W-:Y:S01]  /*0c60*/  UMOV UR8, 0x69ce2bdf ;  /* 0x69ce2bdf00087882 */ /* 0x000fe20000000000 */
[----:B------:R-:W-:Y:S01]  /*0c70*/  IMAD.MOV.U32 R22, RZ, RZ, -0x35dec16 ;  /* 0xfca213eaff167424 */ /* 0x000fe200078e00ff */
[----:B------:R-:W-:Y:S01]  /*0c80*/  UMOV UR9, 0x3e5ade15 ;  /* 0x3e5ade1500097882 */ /* 0x000fe20000000000 */
[----:B------:R-:W-:-:S06]  /*0c90*/  IMAD.MOV.U32 R23, RZ, RZ, 0x3e928af3 ;  /* 0x3e928af3ff177424 */ /* 0x000fcc00078e00ff */
[----:B------:R-:W-:Y:S01]  /*0ca0*/  DFMA R22, R24, UR8, R22 ;  /* 0x0000000818167c2b */ /* 0x000fe20008000016 */
        /* <DEDUP_REMOVED lines=23> */
[----:B------:R-:W-:-:S08]  /*0e20*/  DFMA R22, R24, R22, UR8 ;  /* 0x0000000818167e2b */ /* 0x000fd00008000016 */
[----:B------:R-:W-:-:S08]  /*0e30*/  DFMA R22, R24, R22, 1 ;  /* 0x3ff000001816742b */ /* 0x000fd00000000016 */
[----:B------:R-:W-:-:S10]  /*0e40*/  DFMA R22, R24, R22, 1 ;  /* 0x3ff000001816742b */ /* 0x000fd40000000016 */
[----:B------:R-:W-:Y:S01]  /*0e50*/  LEA R25, R18, R23, 0x14 ;  /* 0x0000001712197211 */ /* 0x000fe200078ea0ff */
[----:B------:R-:W-:Y:S01]  /*0e60*/  IMAD.MOV.U32 R24, RZ, RZ, R22 ;  /* 0x000000ffff187224 */ /* 0x000fe200078e0016 */
[----:B------:R-:W-:Y:S06]  /*0e70*/  @!P0 BRA `(.L_x_18) ;  /* 0x0000000000308947 */ /* 0x000fec0003800000 */
[----:B------:R-:W-:Y:S01]  /*0e80*/  FSETP.GEU.AND P2, PT, |R21|, 4.2275390625, PT ;  /* 0x408748001500780b */ /* 0x000fe20003f4e200 */
[C---:B------:R-:W-:Y:S02]  /*0e90*/  DADD R24, R20.reuse, +INF ;  /* 0x7ff0000014187429 */ /* 0x040fe40000000000 */
[----:B------:R-:W-:-:S08]  /*0ea0*/  DSETP.GEU.AND P0, PT, R20, RZ, PT ;  /* 0x000000ff1400722a */ /* 0x000fd00003f0e000 */
[----:B------:R-:W-:Y:S02]  /*0eb0*/  FSEL R24, R24, RZ, P0 ;  /* 0x000000ff18187208 */ /* 0x000fe40000000000 */
[----:B------:R-:W-:Y:S02]  /*0ec0*/  @!P2 LEA.HI R10, R18, R18, RZ, 0x1 ;  /* 0x00000012120aa211 */ /* 0x000fe400078f08ff */
[----:B------:R-:W-:Y:S02]  /*0ed0*/  FSEL R25, R25, RZ, P0 ;  /* 0x000000ff19197208 */ /* 0x000fe40000000000 */
[----:B------:R-:W-:-:S05]  /*0ee0*/  @!P2 SHF.R.S32.HI R19, RZ, 0x1, R10 ;  /* 0x00000001ff13a819 */ /* 0x000fca000001140a */
[----:B------:R-:W-:Y:S02]  /*0ef0*/  @!P2 IMAD.IADD R18, R18, 0x1, -R19 ;  /* 0x000000011212a824 */ /* 0x000fe400078e0a13 */
[----:B------:R-:W-:-:S03]  /*0f00*/  @!P2 IMAD R23, R19, 0x100000, R23 ;  /* 0x001000001317a824 */ /* 0x000fc600078e0217 */
[----:B------:R-:W-:Y:S01]  /*0f10*/  @!P2 LEA R19, R18, 0x3ff00000, 0x14 ;  /* 0x3ff000001213a811 */ /* 0x000fe200078ea0ff */
[----:B------:R-:W-:-:S06]  /*0f20*/  @!P2 IMAD.MOV.U32 R18, RZ, RZ, RZ ;  /* 0x000000ffff12a224 */ /* 0x000fcc00078e00ff */
[----:B------:R-:W-:-:S11]  /*0f30*/  @!P2 DMUL R24, R22, R18 ;  /* 0x000000121618a228 */ /* 0x000fd60000000000 */
.L_x_18:
[----:B------:R-:W-:Y:S05]  /*0f40*/  BSYNC.RECONVERGENT B0 ;  /* 0x0000000000007941 */ /* 0x000fea0003800200 */
.L_x_17:
[----:B------:R-:W-:Y:S01]  /*0f50*/  DMUL R14, R14, UR10 ;  /* 0x0000000a0e0e7c28 */ /* 0x000fe20008000000 */
[----:B------:R-:W-:-:S07]  /*0f60*/  VIADD R34, R34, 0xb0f8a ;  /* 0x000b0f8a22227836 */ /* 0x000fce0000000000 */
[----:B------:R-:W-:Y:S01]  /*0f70*/  DMUL R14, R14, R24 ;  /* 0x000000180e0e7228 */ /* 0x000fe20000000000 */
[----:B------:R-:W-:Y:S10]  /*0f80*/  @P1 BRA `(.L_x_19) ;  /* 0xfffffff000ec1947 */ /* 0x000ff4000383ffff */
[----:B------:R-:W0:Y:S01]  /*0f90*/  MUFU.RCP64H R19, R3 ;  /* 0x0000000300137308 */ /* 0x000e220000001800 */
[----:B------:R-:W-:Y:S01]  /*0fa0*/  IADD3 R18, PT, PT, R3, 0x300402, RZ ;  /* 0x0030040203127810 */ /* 0x000fe20007ffe0ff */
[----:B------:R-:W-:Y:S03]  /*0fb0*/  BSSY.RECONVERGENT B0, `(.L_x_20) ;  /* 0x000000c000007945 */ /* 0x000fe60003800200 */
[----:B------:R-:W-:Y:S02]  /*0fc0*/  FSETP.GEU.AND P0, PT, |R18|, 5.8789094863358348022e-39, PT ;  /* 0x004004021200780b */ /* 0x000fe40003f0e200 */
[----:B0-----:R-:W-:-:S08]  /*0fd0*/  DFMA R20, -R2, R18, 1 ;  /* 0x3ff000000214742b */ /* 0x001fd00000000112 */
[----:B------:R-:W-:-:S08]  /*0fe0*/  DFMA R20, R20, R20, R20 ;  /* 0x000000141414722b */ /* 0x000fd00000000014 */
[----:B------:R-:W-:-:S08]  /*0ff0*/  DFMA R20, R18, R20, R18 ;  /* 0x000000141214722b */ /* 0x000fd00000000012 */
[----:B------:R-:W-:-:S08]  /*1000*/  DFMA R22, -R2, R20, 1 ;  /* 0x3ff000000216742b */ /* 0x000fd00000000114 */
[----:B------:R-:W-:Y:S01]  /*1010*/  DFMA R18, R20, R22, R20 ;  /* 0x000000161412722b */ /* 0x000fe20000000014 */
[----:B------:R-:W-:Y:S10]  /*1020*/  @P0 BRA `(.L_x_21) ;  /* 0x0000000000100947 */ /* 0x000ff40003800000 */
[----:B------:R-:W-:-:S05]  /*1030*/  LOP3.LUT R10, R3, 0x7fffffff, RZ, 0xc0, !PT ;  /* 0x7fffffff030a7812 */ /* 0x000fca00078ec0ff */
[----:B------:R-:W-:Y:S01]  /*1040*/  VIADD R20, R10, 0xfff00000 ;  /* 0xfff000000a147836 */ /* 0x000fe20000000000 */
[----:B------:R-:W-:-:S07]  /*1050*/  MOV R10, 0x1070 ;  /* 0x00001070000a7802 */ /* 0x000fce0000000f00 */
[----:B------:R-:W-:Y:S05]  /*1060*/  CALL.REL.NOINC `($__internal_1_$__cuda_sm20_dblrcp_rn_slowpath_v3) ;  /* 0x0000000400a07944 */ /* 0x000fea0003c00000 */
.L_x_21:
[----:B------:R-:W-:Y:S05]  /*1070*/  BSYNC.RECONVERGENT B0 ;  /* 0x0000000000007941 */ /* 0x000fea0003800200 */
.L_x_20:
[----:B------:R-:W0:Y:S01]  /*1080*/  MUFU.RCP64H R3, R15 ;  /* 0x0000000f00037308 */ /* 0x000e220000001800 */
[----:B------:R-:W-:Y:S01]  /*1090*/  IMAD.MOV.U32 R2, RZ, RZ, 0x1 ;  /* 0x00000001ff027424 */ /* 0x000fe200078e00ff */
[----:B------:R-:W-:Y:S01]  /*10a0*/  FSETP.GEU.AND P1, PT, |R19|, 6.5827683646048100446e-37, PT ;  /* 0x036000001300780b */ /* 0x000fe20003f2e200 */
[----:B------:R-:W-:Y:S04]  /*10b0*/  BSSY.RECONVERGENT B0, `(.L_x_22) ;  /* 0x0000012000007945 */ /* 0x000fe80003800200 */
[----:B0-----:R-:W-:-:S08]  /*10c0*/  DFMA R20, -R14, R2, 1 ;  /* 0x3ff000000e14742b */ /* 0x001fd00000000102 */
[----:B------:R-:W-:-:S08]  /*10d0*/  DFMA R20, R20, R20, R20 ;  /* 0x000000141414722b */ /* 0x000fd00000000014 */
[----:B------:R-:W-:-:S08]  /*10e0*/  DFMA R20, R2, R20, R2 ;  /* 0x000000140214722b */ /* 0x000fd00000000002 */
[----:B------:R-:W-:-:S08]  /*10f0*/  DFMA R2, -R14, R20, 1 ;  /* 0x3ff000000e02742b */ /* 0x000fd00000000114 */
[----:B------:R-:W-:-:S08]  /*1100*/  DFMA R2, R20, R2, R20 ;  /* 0x000000021402722b */ /* 0x000fd00000000014 */
[----:B------:R-:W-:-:S08]  /*1110*/  DMUL R20, R2, R18 ;  /* 0x0000001202147228 */ /* 0x000fd00000000000 */
[----:B------:R-:W-:-:S08]  /*1120*/  DFMA R22, -R14, R20, R18 ;  /* 0x000000140e16722b */ /* 0x000fd00000000112 */
[----:B------:R-:W-:-:S10]  /*1130*/  DFMA R2, R2, R22, R20 ;  /* 0x000000160202722b */ /* 0x000fd40000000014 */
[----:B------:R-:W-:-:S05]  /*1140*/  FFMA R10, RZ, R15, R3 ;  /* 0x0000000fff0a7223 */ /* 0x000fca0000000003 */
[----:B------:R-:W-:-:S13]  /*1150*/  FSETP.GT.AND P0, PT, |R10|, 1.469367938527859385e-39, PT ;  /* 0x001000000a00780b */ /* 0x000fda0003f04200 */
[----:B------:R-:W-:Y:S05]  /*1160*/  @P0 BRA P1, `(.L_x_23) ;  /* 0x0000000000180947 */ /* 0x000fea0000800000 */
[----:B------:R-:W-:Y:S01]  /*1170*/  IMAD.MOV.U32 R20, RZ, RZ, R14 ;  /* 0x000000ffff147224 */ /* 0x000fe200078e000e */
[----:B------:R-:W-:Y:S01]  /*1180*/  MOV R10, 0x11b0 ;  /* 0x000011b0000a7802 */ /* 0x000fe20000000f00 */
[----:B------:R-:W-:-:S07]  /*1190*/  IMAD.MOV.U32 R23, RZ, RZ, R15 ;  /* 0x000000ffff177224 */ /* 0x000fce00078e000f */
[----:B------:R-:W-:Y:S05]  /*11a0*/  CALL.REL.NOINC `($__internal_2_$__cuda_sm20_div_rn_f64_full) ;  /* 0x0000000400f07944 */ /* 0x000fea0003c00000 */
[----:B------:R-:W-:Y:S01]  /*11b0*/  IMAD.MOV.U32 R2, RZ, RZ, R22 ;  /* 0x000000ffff027224 */ /* 0x000fe200078e0016 */
[----:B------:R-:W-:-:S07]  /*11c0*/  MOV R3, R23 ;  /* 0x0000001700037202 */ /* 0x000fce0000000f00 */
.L_x_23:
[----:B------:R-:W-:Y:S05]  /*11d0*/  BSYNC.RECONVERGENT B0 ;  /* 0x0000000000007941 */ /* 0x000fea0003800200 */
.L_x_22:
[----:B------:R-:W0:Y:S01]  /*11e0*/  LDC R23, c[0x0][0x390] ;  /* 0x0000e400ff177b82 */ /* 0x000e220000000800 */
[----:B------:R-:W-:Y:S01]  /*11f0*/  DSETP.GT.AND P0, PT, R14, R16, PT ;  /* 0x000000100e00722a */ /* 0x000fe20003f04000 */
[----:B------:R-:W-:Y:S01]  /*1200*/  BSSY.RECONVERGENT B0, `(.L_x_24) ;  /* 0x0000045000007945 */ /* 0x000fe20003800200 */
[----:B------:R-:W-:Y:S01]  /*1210*/  IMAD.MOV.U32 R35, RZ, RZ, R11 ;  /* 0x000000ffff237224 */ /* 0x000fe200078e000b */
[----:B------:R-:W-:Y:S01]  /*1220*/  MOV R20, R2 ;  /* 0x0000000200147202 */ /* 0x000fe20000000f00 */
[----:B------:R-:W-:Y:S02]  /*1230*/  IMAD.MOV.U32 R34, RZ, RZ, R9 ;  /* 0x000000ffff227224 */ /* 0x000fe400078e0009 */
[----:B------:R-:W-:Y:S01]  /*1240*/  ISETP.EQ.OR P0, PT, R4, RZ, P0 ;  /* 0x000000ff0400720c */ /* 0x000fe20000702670 */
[----:B------:R-:W-:Y:S02]  /*1250*/  IMAD.MOV.U32 R10, RZ, RZ, R28 ;  /* 0x000000ffff0a7224 */ /* 0x000fe400078e001c */
[----:B------:R-:W-:-:S02]  /*1260*/  IMAD.MOV.U32 R18, RZ, RZ, R14 ;  /* 0x000000ffff127224 */ /* 0x000fc400078e000e */
[----:B------:R-:W-:Y:S02]  /*1270*/  IMAD.MOV.U32 R19, RZ, RZ, R15 ;  /* 0x000000ffff137224 */ /* 0x000fe400078e000f */
[----:B------:R-:W-:Y:S02]  /*1280*/  IMAD.MOV.U32 R21, RZ, RZ, R3 ;  /* 0x000000ffff157224 */ /* 0x000fe400078e0003 */
[----:B0-----:R-:W-:-:S04]  /*1290*/  IMAD R23, R23, 0xb0f8a, R0 ;  /* 0x000b0f8a17177824 */ /* 0x001fc800078e0200 */
[----:B------:R-:W-:Y:S01]  /*12a0*/  IMAD.MOV.U32 R0, RZ, RZ, R23 ;  /* 0x000000ffff007224 */ /* 0x000fe200078e0017 */
[----:B------:R-:W-:Y:S06]  /*12b0*/  @P0 BRA `(.L_x_25) ;  /* 0x0000000000e40947 */ /* 0x000fec0003800000 */
[----:B------:R-:W0:Y:S01]  /*12c0*/  MUFU.RCP64H R19, R17 ;  /* 0x0000001100137308 */ /* 0x000e220000001800 */
[----:B------:R-:W-:Y:S01]  /*12d0*/  IMAD.MOV.U32 R18, RZ, RZ, 0x1 ;  /* 0x00000001ff127424 */ /* 0x000fe200078e00ff */
[----:B------:R-:W-:Y:S01]  /*12e0*/  SHF.R.U32.HI R25, RZ, 0x2, R6 ;  /* 0x00000002ff197819 */ /* 0x000fe20000011606 */
[----:B------:R-:W-:Y:S01]  /*12f0*/  IMAD.SHL.U32 R0, R11, 0x10, RZ ;  /* 0x000000100b007824 */ /* 0x000fe200078e00ff */
[----:B------:R-:W-:Y:S01]  /*1300*/  SHF.R.U32.HI R10, RZ, 0x2, R5 ;  /* 0x00000002ff0a7819 */ /* 0x000fe20000011605 */
[----:B------:R-:W-:Y:S01]  /*1310*/  IMAD.MOV.U32 R22, RZ, RZ, 0x0 ;  /* 0x00000000ff167424 */ /* 0x000fe200078e00ff */
[----:B------:R-:W-:Y:S01]  /*1320*/  LOP3.LUT R25, R25, R6, RZ, 0x3c, !PT ;  /* 0x0000000619197212 */ /* 0x000fe200078e3cff */
[----:B------:R-:W-:Y:S01]  /*1330*/  BSSY.RECONVERGENT B1, `(.L_x_26) ;  /* 0x0000025000017945 */ /* 0x000fe20003800200 */
[----:B------:R-:W-:Y:S02]  /*1340*/  LOP3.LUT R10, R10, R5, RZ, 0x3c, !PT ;  /* 0x000000050a0a7212 */ /* 0x000fe400078e3cff */
[----:B------:R-:W-:Y:S01]  /*1350*/  FSETP.GEU.AND P1, PT, |R15|, 6.5827683646048100446e-37, PT ;  /* 0x036000000f00780b */ /* 0x000fe20003f2e200 */
[----:B------:R-:W-:-:S05]  /*1360*/  IMAD.SHL.U32 R6, R25, 0x2, RZ ;  /* 0x0000000219067824 */ /* 0x000fca00078e00ff */
[----:B------:R-:W-:Y:S01]  /*1370*/  LOP3.LUT R0, R11, R0, R6, 0x96, !PT ;  /* 0x000000000b007212 */ /* 0x000fe200078e9606 */
[----:B0-----:R-:W-:-:S03]  /*1380*/  DFMA R20, R18, -R16, 1 ;  /* 0x3ff000001214742b */ /* 0x001fc60000000810 */
[----:B------:R-:W-:Y:S02]  /*1390*/  LOP3.LUT R34, R0, R25, RZ, 0x3c, !PT ;  /* 0x0000001900227212 */ /* 0x000fe400078e3cff */
[----:B------:R-:W-:-:S03]  /*13a0*/  SHF.L.U32 R0, R10, 0x1, RZ ;  /* 0x000000010a007819 */ /* 0x000fc600000006ff */
[----:B------:R-:W-:Y:S01]  /*13b0*/  DFMA R20, R20, R20, R20 ;  /* 0x000000141414722b */ /* 0x000fe20000000014 */
[----:B------:R-:W-:-:S05]  /*13c0*/  IMAD.SHL.U32 R5, R34, 0x10, RZ ;  /* 0x0000001022057824 */ /* 0x000fca00078e00ff */
[----:B------:R-:W-:Y:S01]  /*13d0*/  LOP3.LUT R5, R10, R0, R5, 0x96, !PT ;  /* 0x000000000a057212 */ /* 0x000fe200078e9605 */
[----:B------:R-:W-:Y:S01]  /*13e0*/  VIADD R0, R23, 0xb0f8a ;  /* 0x000b0f8a17007836 */ /* 0x000fe20000000000 */
[----:B------:R-:W-:Y:S02]  /*13f0*/  DFMA R18, R18, R20, R18 ;  /* 0x000000141212722b */ /* 0x000fe40000000012 */
[----:B------:R-:W-:Y:S02]  /*1400*/  LOP3.LUT R35, R5, R34, RZ, 0x3c, !PT ;  /* 0x0000002205237212 */ /* 0x000fe400078e3cff */
[----:B------:R-:W-:Y:S01]  /*1410*/  IADD3 R5, PT, PT, R23, 0x587c5, R34 ;  /* 0x000587c517057810 */ /* 0x000fe20007ffe022 */
[----:B------:R-:W-:-:S03]  /*1420*/  IMAD.MOV.U32 R23, RZ, RZ, 0x3ca00000 ;  /* 0x3ca00000ff177424 */ /* 0x000fc600078e00ff */
[----:B------:R-:W-:-:S08]  /*1430*/  DFMA R20, R18, -R16, 1 ;  /* 0x3ff000001214742b */ /* 0x000fd00000000810 */
[----:B------:R-:W-:Y:S01]  /*1440*/  DFMA R18, R18, R20, R18 ;  /* 0x000000141212722b */ /* 0x000fe20000000012 */
[----:B------:R-:W-:-:S04]  /*1450*/  IMAD.IADD R20, R35, 0x1, R0 ;  /* 0x0000000123147824 */ /* 0x000fc800078e0200 */
[----:B------:R-:W-:-:S03]  /*1460*/  IMAD.WIDE.U32 R20, R20, 0x200000, RZ ;  /* 0x0020000014147825 */ /* 0x000fc600078e00ff */
[----:B------:R-:W-:Y:S01]  /*1470*/  DMUL R26, R14, R18 ;  /* 0x000000120e1a7228 */ /* 0x000fe20000000000 */
[----:B------:R-:W-:-:S04]  /*1480*/  LOP3.LUT R20, R20, R5, RZ, 0x3c, !PT ;  /* 0x0000000514147212 */ /* 0x000fc800078e3cff */
[----:B------:R-:W0:Y:S03]  /*1490*/  I2F.F64.U64 R36, R20 ;  /* 0x0000001400247312 */ /* 0x000e260000301800 */
[----:B------:R-:W-:-:S08]  /*14a0*/  DFMA R24, R26, -R16, R14 ;  /* 0x800000101a18722b */ /* 0x000fd0000000000e */
[----:B------:R-:W-:Y:S02]  /*14b0*/  DFMA R18, R18, R24, R26 ;  /* 0x000000181212722b */ /* 0x000fe4000000001a */
[----:B0-----:R-:W-:-:S08]  /*14c0*/  DFMA R36, R36, R22, 5.5511151231257827021e-17 ;  /* 0x3c9000002424742b */ /* 0x001fd00000000016 */
[----:B------:R-:W-:-:S05]  /*14d0*/  FFMA R5, RZ, R17, R19 ;  /* 0x00000011ff057223 */ /* 0x000fca0000000013 */
[----:B------:R-:W-:-:S13]  /*14e0*/  FSETP.GT.AND P0, PT, |R5|, 1.469367938527859385e-39, PT ;  /* 0x001000000500780b */ /* 0x000fda0003f04200 */
[----:B------:R-:W-:Y:S05]  /*14f0*/  @P0 BRA P1, `(.L_x_27) ;  /* 0x0000000000200947 */ /* 0x000fea0000800000 */
[----:B------:R-:W-:Y:S01]  /*1500*/  MOV R18, R14 ;  /* 0x0000000e00127202 */ /* 0x000fe20000000f00 */
[----:B------:R-:W-:Y:S01]  /*1510*/  IMAD.MOV.U32 R19, RZ, RZ, R15 ;  /* 0x000000ffff137224 */ /* 0x000fe200078e000f */
[----:B------:R-:W-:Y:S01]  /*1520*/  MOV R10, 0x1560 ;  /* 0x00001560000a7802 */ /* 0x000fe20000000f00 */
[----:B------:R-:W-:Y:S02]  /*1530*/  IMAD.MOV.U32 R20, RZ, RZ, R16 ;  /* 0x000000ffff147224 */ /* 0x000fe400078e0010 */
[----:B------:R-:W-:-:S07]  /*1540*/  IMAD.MOV.U32 R23, RZ, RZ, R17 ;  /* 0x000000ffff177224 */ /* 0x000fce00078e0011 */
[----:B------:R-:W-:Y:S05]  /*1550*/  CALL.REL.NOINC `($__internal_2_$__cuda_sm20_div_rn_f64_full) ;  /* 0x0000000400047944 */ /* 0x000fea0003c00000 */
[----:B------:R-:W-:Y:S02]  /*1560*/  IMAD.MOV.U32 R18, RZ, RZ, R22 ;  /* 0x000000ffff127224 */ /* 0x000fe400078e0016 */
[----:B------:R-:W-:-:S07]  /*1570*/  IMAD.MOV.U32 R19, RZ, RZ, R23 ;  /* 0x000000ffff137224 */ /* 0x000fce00078e0017 */
.L_x_27:
[----:B------:R-:W-:Y:S05]  /*1580*/  BSYNC.RECONVERGENT B1 ;  /* 0x0000000000017941 */ /* 0x000fea0003800200 */
.L_x_26:
[----:B------:R-:W-:Y:S01]  /*1590*/  DSETP.GEU.AND P0, PT, R36, R18, PT ;  /* 0x000000122400722a */ /* 0x000fe20003f0e000 */
[----:B------:R-:W-:Y:S01]  /*15a0*/  IMAD.MOV.U32 R20, RZ, RZ, R12 ;  /* 0x000000ffff147224 */ /* 0x000fe200078e000c */
[----:B------:R-:W-:Y:S01]  /*15b0*/  MOV R18, R16 ;  /* 0x0000001000127202 */ /* 0x000fe20000000f00 */
[----:B------:R-:W-:Y:S02]  /*15c0*/  IMAD.MOV.U32 R19, RZ, RZ, R17 ;  /* 0x000000ffff137224 */ /* 0x000fe400078e0011 */
[----:B------:R-:W-:Y:S02]  /*15d0*/  IMAD.MOV.U32 R21, RZ, RZ, R13 ;  /* 0x000000ffff157224 */ /* 0x000fe400078e000d */
[----:B------:R-:W-:Y:S02]  /*15e0*/  IMAD.MOV.U32 R10, RZ, RZ, R11 ;  /* 0x000000ffff0a7224 */ /* 0x000fe400078e000b */
[----:B------:R-:W-:Y:S02]  /*15f0*/  IMAD.MOV.U32 R5, RZ, RZ, R9 ;  /* 0x000000ffff057224 */ /* 0x000fe400078e0009 */
[----:B------:R-:W-:-:S03]  /*1600*/  IMAD.MOV.U32 R6, RZ, RZ, R28 ;  /* 0x000000ffff067224 */ /* 0x000fc600078e001c */
[----:B------:R-:W-:Y:S01]  /*1610*/  @!P0 IMAD.MOV.U32 R18, RZ, RZ, R14 ;  /* 0x000000ffff128224 */ /* 0x000fe200078e000e */
[----:B------:R-:W-:Y:S01]  /*1620*/  @!P0 MOV R19, R15 ;  /* 0x0000000f00138202 */ /* 0x000fe20000000f00 */
[----:B------:R-:W-:Y:S02]  /*1630*/  @!P0 IMAD.MOV.U32 R20, RZ, RZ, R2 ;  /* 0x000000ffff148224 */ /* 0x000fe400078e0002 */
[----:B------:R-:W-:-:S07]  /*1640*/  @!P0 IMAD.MOV.U32 R21, RZ, RZ, R3 ;  /* 0x000000ffff158224 */ /* 0x000fce00078e0003 */
.L_x_25:
[----:B------:R-:W-:Y:S05]  /*1650*/  BSYNC.RECONVERGENT B0 ;  /* 0x0000000000007941 */ /* 0x000fea0003800200 */
.L_x_24:
[----:B------:R-:W0:Y:S01]  /*1660*/  LDC.64 R2, c[0x0][0x380] ;  /* 0x0000e000ff027b82 */ /* 0x000e220000000a00 */
[----:B------:R-:W1:Y:S01]  /*1670*/  LDCU UR4, c[0x0][0x394] ;  /* 0x00007280ff0477ac */ /* 0x000e620008000800 */
[----:B------:R-:W-:Y:S01]  /*1680*/  IADD3 R4, PT, PT, R4, 0x1, RZ ;  /* 0x0000000104047810 */ /* 0x000fe20007ffe0ff */
[----:B0-----:R-:W-:-:S04]  /*1690*/  IMAD.WIDE R2, R7, 0x8, R2 ;  /* 0x0000000807027825 */ /* 0x001fc800078e0202 */
[----:B------:R-:W-:Y:S01]  /*16a0*/  IMAD.IADD R7, R8, 0x1, R7 ;  /* 0x0000000108077824 */ /* 0x000fe200078e0207 */
[----:B------:R2:W-:Y:S04]  /*16b0*/  STG.E.64 desc[UR6][R2.64], R20 ;  /* 0x0000001402007986 */ /* 0x0005e8000c101b06 */
[----:B-1----:R-:W-:-:S13]  /*16c0*/  ISETP.GE.AND P0, PT, R7, UR4, PT ;  /* 0x0000000407007c0c */ /* 0x002fda000bf06270 */
[----:B--2---:R-:W-:Y:S05]  /*16d0*/  @!P0 BRA `(.L_x_28) ;  /* 0xffffffe800dc8947 */ /* 0x004fea000383ffff */
[----:B------:R-:W-:Y:S05]  /*16e0*/  EXIT ;  /* 0x000000000000794d */ /* 0x000fea0003800000 */
        .weak           $__internal_1_$__cuda_sm20_dblrcp_rn_slowpath_v3
        .type           $__internal_1_$__cuda_sm20_dblrcp_rn_slowpath_v3,@function
        .size           $__internal_1_$__cuda_sm20_dblrcp_rn_slowpath_v3,($__internal_2_$__cuda_sm20_div_rn_f64_full - $__internal_1_$__cuda_sm20_dblrcp_rn_slowpath_v3)
$__internal_1_$__cuda_sm20_dblrcp_rn_slowpath_v3:
        /* <DEDUP_REMOVED lines=24> */
.L_x_32:
[----:B------:R-:W-:Y:S01]  /*1870*/  DMUL R2, R2, 8.11296384146066816958e+31 ;  /* 0x4690000002027828 */ /* 0x000fe20000000000 */
[----:B------:R-:W-:-:S05]  /*1880*/  MOV R18, R20 ;  /* 0x0000001400127202 */ /* 0x000fca0000000f00 */
        /* <DEDUP_REMOVED lines=8> */
.L_x_30:
[----:B------:R-:W-:Y:S01]  /*1910*/  LOP3.LUT R19, R3, 0x80000, RZ, 0xfc, !PT ;  /* 0x0008000003137812 */ /* 0x000fe200078efcff */
[----:B------:R-:W-:-:S07]  /*1920*/  IMAD.MOV.U32 R18, RZ, RZ, R2 ;  /* 0x000000ffff127224 */ /* 0x000fce00078e0002 */
.L_x_31:
[----:B------:R-:W-:Y:S05]  /*1930*/  BSYNC.RECONVERGENT B1 ;  /* 0x0000000000017941 */ /* 0x000fea0003800200 */
.L_x_29:
[----:B------:R-:W-:Y:S02]  /*1940*/  IMAD.MOV.U32 R2, RZ, RZ, R10 ;  /* 0x000000ffff027224 */ /* 0x000fe400078e000a */
[----:B------:R-:W-:-:S04]  /*1950*/  IMAD.MOV.U32 R3, RZ, RZ, 0x0 ;  /* 0x00000000ff037424 */ /* 0x000fc800078e00ff */
[----:B------:R-:W-:Y:S05]  /*1960*/  RET.REL.NODEC R2 `(_Z19importance_samplingPddii) ;  /* 0xffffffe402a47950 */ /* 0x000fea0003c3ffff */
        .weak           $__internal_2_$__cuda_sm20_div_rn_f64_full
        .type           $__internal_2_$__cuda_sm20_div_rn_f64_full,@function
        .size           $__internal_2_$__cuda_sm20_div_rn_f64_full,(.L_x_41 - $__internal_2_$__cuda_sm20_div_rn_f64_full)
$__internal_2_$__cuda_sm20_div_rn_f64_full:
[----:B------:R-:W-:Y:S01]  /*1970*/  FSETP.GEU.AND P3, PT, |R19|, 1.469367938527859385e-39, PT ;  /* 0x001000001300780b */ /* 0x000fe20003f6e200 */
[----:B------:R-:W-:Y:S01]  /*1980*/  IMAD.MOV.U32 R22, RZ, RZ, R20 ;  /* 0x000000ffff167224 */ /* 0x000fe200078e0014 */
[C---:B------:R-:W-:Y:S01]  /*1990*/  FSETP.GEU.AND P0, PT, |R23|.reuse, 1.469367938527859385e-39, PT ;  /* 0x001000001700780b */ /* 0x040fe20003f0e200 */
[----:B------:R-:W-:Y:S01]  /*19a0*/  IMAD.MOV.U32 R38, RZ, RZ, 0x1 ;  /* 0x00000001ff267424 */ /* 0x000fe200078e00ff */
[----:B------:R-:W-:Y:S01]  /*19b0*/  LOP3.LUT R21, R23, 0x800fffff, RZ, 0xc0, !PT ;  /* 0x800fffff17157812 */ /* 0x000fe200078ec0ff */
[----:B------:R-:W-:Y:S01]  /*19c0*/  BSSY.RECONVERGENT B2, `(.L_x_33) ;  /* 0x0000052000027945 */ /* 0x000fe20003800200 */
[----:B------:R-:W-:Y:S02]  /*19d0*/  LOP3.LUT R29, R19, 0x7ff00000, RZ, 0xc0, !PT ;  /* 0x7ff00000131d7812 */ /* 0x000fe400078ec0ff */
[----:B------:R-:W-:Y:S02]  /*19e0*/  LOP3.LUT R21, R21, 0x3ff00000, RZ, 0xfc, !PT ;  /* 0x3ff0000015157812 */ /* 0x000fe400078efcff */
[----:B------:R-:W-:Y:S01]  /*19f0*/  MOV R30, 0x1ca00000 ;  /* 0x1ca00000001e7802 */ /* 0x000fe20000000f00 */
[----:B------:R-:W-:Y:S01]  /*1a00*/  IMAD.MOV.U32 R31, RZ, RZ, R29 ;  /* 0x000000ffff1f7224 */ /* 0x000fe200078e001d */
[C---:B------:R-:W-:Y:S01]  /*1a10*/  LOP3.LUT R32, R23.reuse, 0x7ff00000, RZ, 0xc0, !PT ;  /* 0x7ff0000017207812 */ /* 0x040fe200078ec0ff */
[----:B------:R-:W-:Y:S01]  /*1a20*/  @!P3 IMAD.MOV.U32 R26, RZ, RZ, RZ ;  /* 0x000000ffff1ab224 */ /* 0x000fe200078e00ff */
[----:B------:R-:W-:Y:S01]  /*1a30*/  @!P3 LOP3.LUT R24, R23, 0x7ff00000, RZ, 0xc0, !PT ;  /* 0x7ff000001718b812 */ /* 0x000fe200078ec0ff */
[----:B------:R-:W-:Y:S01]  /*1a40*/  @!P0 DMUL R20, R22, 8.98846567431157953865e+307 ;  /* 0x7fe0000016148828 */ /* 0x000fe20000000000 */
[----:B------:R-:W-:-:S02]  /*1a50*/  ISETP.GE.U32.AND P2, PT, R29, R32, PT ;  /* 0x000000201d00720c */ /* 0x000fc40003f46070 */
[----:B------:R-:W-:Y:S02]  /*1a60*/  @!P3 ISETP.GE.U32.AND P4, PT, R29, R24, PT ;  /* 0x000000181d00b20c */ /* 0x000fe40003f86070 */
[C---:B------:R-:W-:Y:S01]  /*1a70*/  SEL R25, R30.reuse, 0x63400000, !P2 ;  /* 0x634000001e197807 */ /* 0x040fe20005000000 */
[----:B------:R-:W0:Y:S01]  /*1a80*/  MUFU.RCP64H R39, R21 ;  /* 0x0000001500277308 */ /* 0x000e220000001800 */
[----:B------:R-:W-:Y:S02]  /*1a90*/  @!P3 SEL R27, R30, 0x63400000, !P4 ;  /* 0x634000001e1bb807 */ /* 0x000fe40006000000 */
[--C-:B------:R-:W-:Y:S02]  /*1aa0*/  LOP3.LUT R25, R25, 0x800fffff, R19.reuse, 0xf8, !PT ;  /* 0x800fffff19197812 */ /* 0x100fe400078ef813 */
[----:B------:R-:W-:Y:S02]  /*1ab0*/  @!P3 LOP3.LUT R24, R27, 0x80000000, R19, 0xf8, !PT ;  /* 0x800000001b18b812 */ /* 0x000fe400078ef813 */
[----:B------:R-:W-:-:S02]  /*1ac0*/  @!P0 LOP3.LUT R32, R21, 0x7ff00000, RZ, 0xc0, !PT ;  /* 0x7ff0000015208812 */ /* 0x000fc400078ec0ff */
[----:B------:R-:W-:Y:S01]  /*1ad0*/  @!P3 LOP3.LUT R27, R24, 0x100000, RZ, 0xfc, !PT ;  /* 0x00100000181bb812 */ /* 0x000fe200078efcff */
[----:B------:R-:W-:-:S06]  /*1ae0*/  IMAD.MOV.U32 R24, RZ, RZ, R18 ;  /* 0x000000ffff187224 */ /* 0x000fcc00078e0012 */
[----:B------:R-:W-:Y:S02]  /*1af0*/  @!P3 DFMA R24, R24, 2, -R26 ;  /* 0x400000001818b82b */ /* 0x000fe4000000081a */
[----:B0-----:R-:W-:-:S08]  /*1b00*/  DFMA R26, R38, -R20, 1 ;  /* 0x3ff00000261a742b */ /* 0x001fd00000000814 */
[----:B------:R-:W-:Y:S01]  /*1b10*/  DFMA R26, R26, R26, R26 ;  /* 0x0000001a1a1a722b */ /* 0x000fe2000000001a */
[----:B------:R-:W-:-:S04]  /*1b20*/  @!P3 LOP3.LUT R31, R25, 0x7ff00000, RZ, 0xc0, !PT ;  /* 0x7ff00000191fb812 */ /* 0x000fc800078ec0ff */
[----:B------:R-:W-:-:S03]  /*1b30*/  IADD3 R33, PT, PT, R31, -0x1, RZ ;  /* 0xffffffff1f217810 */ /* 0x000fc60007ffe0ff */
[----:B------:R-:W-:Y:S01]  /*1b40*/  DFMA R38, R38, R26, R38 ;  /* 0x0000001a2626722b */ /* 0x000fe20000000026 */
[----:B------:R-:W-:Y:S01]  /*1b50*/  ISETP.GT.U32.AND P0, PT, R33, 0x7feffffe, PT ;  /* 0x7feffffe2100780c */ /* 0x000fe20003f04070 */
[----:B------:R-:W-:-:S05]  /*1b60*/  VIADD R33, R32, 0xffffffff ;  /* 0xffffffff20217836 */ /* 0x000fca0000000000 */
[----:B------:R-:W-:Y:S01]  /*1b70*/  ISETP.GT.U32.OR P0, PT, R33, 0x7feffffe, P0 ;  /* 0x7feffffe2100780c */ /* 0x000fe20000704470 */
[----:B------:R-:W-:-:S08]  /*1b80*/  DFMA R40, R38, -R20, 1 ;  /* 0x3ff000002628742b */ /* 0x000fd00000000814 */
[----:B------:R-:W-:-:S08]  /*1b90*/  DFMA R40, R38, R40, R38 ;  /* 0x000000282628722b */ /* 0x000fd00000000026 */
[----:B------:R-:W-:-:S08]  /*1ba0*/  DMUL R38, R40, R24 ;  /* 0x0000001828267228 */ /* 0x000fd00000000000 */
[----:B------:R-:W-:-:S08]  /*1bb0*/  DFMA R26, R38, -R20, R24 ;  /* 0x80000014261a722b */ /* 0x000fd00000000018 */
[----:B------:R-:W-:Y:S01]  /*1bc0*/  DFMA R26, R40, R26, R38 ;  /* 0x0000001a281a722b */ /* 0x000fe20000000026 */
[----:B------:R-:W-:Y:S10]  /*1bd0*/  @P0 BRA `(.L_x_34) ;  /* 0x00000000006c0947 */ /* 0x000ff40003800000 */
[----:B------:R-:W-:-:S04]  /*1be0*/  LOP3.LUT R18, R23, 0x7ff00000, RZ, 0xc0, !PT ;  /* 0x7ff0000017127812 */ /* 0x000fc800078ec0ff */
[CC--:B------:R-:W-:Y:S02]  /*1bf0*/  VIADDMNMX R19, R29.reuse, -R18.reuse, 0xb9600000, !PT ;  /* 0xb96000001d137446 */ /* 0x0c0fe40007800912 */
[----:B------:R-:W-:Y:S02]  /*1c00*/  ISETP.GE.U32.AND P0, PT, R29, R18, PT ;  /* 0x000000121d00720c */ /* 0x000fe40003f06070 */
[----:B------:R-:W-:Y:S02]  /*1c10*/  VIMNMX R18, PT, PT, R19, 0x46a00000, PT ;  /* 0x46a0000013127848 */ /* 0x000fe40003fe0100 */
[----:B------:R-:W-:Y:S01]  /*1c20*/  SEL R19, R30, 0x63400000, !P0 ;  /* 0x634000001e137807 */ /* 0x000fe20004000000 */
[----:B------:R-:W-:-:S04]  /*1c30*/  IMAD.MOV.U32 R30, RZ, RZ, RZ ;  /* 0x000000ffff1e7224 */ /* 0x000fc800078e00ff */
[----:B------:R-:W-:-:S04]  /*1c40*/  IMAD.IADD R18, R18, 0x1, -R19 ;  /* 0x0000000112127824 */ /* 0x000fc800078e0a13 */
[----:B------:R-:W-:-:S06]  /*1c50*/  VIADD R31, R18, 0x7fe00000 ;  /* 0x7fe00000121f7836 */ /* 0x000fcc0000000000 */
[----:B------:R-:W-:-:S10]  /*1c60*/  DMUL R38, R26, R30 ;  /* 0x0000001e1a267228 */ /* 0x000fd40000000000 */
[----:B------:R-:W-:-:S13]  /*1c70*/  FSETP.GTU.AND P0, PT, |R39|, 1.469367938527859385e-39, PT ;  /* 0x001000002700780b */ /* 0x000fda0003f0c200 */
[----:B------:R-:W-:Y:S05]  /*1c80*/  @P0 BRA `(.L_x_35) ;  /* 0x0000000000940947 */ /* 0x000fea0003800000 */
[----:B------:R-:W-:Y:S01]  /*1c90*/  DFMA R20, R26, -R20, R24 ;  /* 0x800000141a14722b */ /* 0x000fe20000000018 */
[----:B------:R-:W-:-:S09]  /*1ca0*/  MOV R30, RZ ;  /* 0x000000ff001e7202 */ /* 0x000fd20000000f00 */
[C---:B------:R-:W-:Y:S02]  /*1cb0*/  FSETP.NEU.AND P0, PT, R21.reuse, RZ, PT ;  /* 0x000000ff1500720b */ /* 0x040fe40003f0d000 */
[----:B------:R-:W-:-:S04]  /*1cc0*/  LOP3.LUT R23, R21, 0x80000000, R23, 0x48, !PT ;  /* 0x8000000015177812 */ /* 0x000fc800078e4817 */
[----:B------:R-:W-:-:S07]  /*1cd0*/  LOP3.LUT R31, R23, R31, RZ, 0xfc, !PT ;  /* 0x0000001f171f7212 */ /* 0x000fce00078efcff */
[----:B------:R-:W-:Y:S05]  /*1ce0*/  @!P0 BRA `(.L_x_35) ;  /* 0x00000000007c8947 */ /* 0x000fea0003800000 */
[----:B------:R-:W-:Y:S01]  /*1cf0*/  IMAD.MOV R21, RZ, RZ, -R18 ;  /* 0x000000ffff157224 */ /* 0x000fe200078e0a12 */
[----:B------:R-:W-:Y:S01]  /*1d00*/  IADD3 R19, PT, PT, -R18, -0x43300000, RZ ;  /* 0xbcd0000012137810 */ /* 0x000fe20007ffe1ff */
[----:B------:R-:W-:-:S06]  /*1d10*/  IMAD.MOV.U32 R20, RZ, RZ, RZ ;  /* 0x000000ffff147224 */ /* 0x000fcc00078e00ff */
[----:B------:R-:W-:Y:S02]  /*1d20*/  DFMA R20, R38, -R20, R26 ;  /* 0x800000142614722b */ /* 0x000fe4000000001a */
[----:B------:R-:W-:-:S08]  /*1d30*/  DMUL.RP R26, R26, R30 ;  /* 0x0000001e1a1a7228 */ /* 0x000fd00000008000 */
[----:B------:R-:W-:Y:S02]  /*1d40*/  FSETP.NEU.AND P0, PT, |R21|, R19, PT ;  /* 0x000000131500720b */ /* 0x000fe40003f0d200 */
[----:B------:R-:W-:Y:S02]  /*1d50*/  LOP3.LUT R23, R27, R23, RZ, 0x3c, !PT ;  /* 0x000000171b177212 */ /* 0x000fe400078e3cff */
[----:B------:R-:W-:Y:S02]  /*1d60*/  FSEL R38, R26, R38, !P0 ;  /* 0x000000261a267208 */ /* 0x000fe40004000000 */
[----:B------:R-:W-:Y:S01]  /*1d70*/  FSEL R39, R23, R39, !P0 ;  /* 0x0000002717277208 */ /* 0x000fe20004000000 */
[----:B------:R-:W-:Y:S06]  /*1d80*/  BRA `(.L_x_35) ;  /* 0x0000000000547947 */ /* 0x000fec0003800000 */
.L_x_34:
[----:B------:R-:W-:-:S14]  /*1d90*/  DSETP.NAN.AND P0, PT, R18, R18, PT ;  /* 0x000000121200722a */ /* 0x000fdc0003f08000 */
[----:B------:R-:W-:Y:S05]  /*1da0*/  @P0 BRA `(.L_x_36) ;  /* 0x0000000000440947 */ /* 0x000fea0003800000 */
[----:B------:R-:W-:-:S14]  /*1db0*/  DSETP.NAN.AND P0, PT, R22, R22, PT ;  /* 0x000000161600722a */ /* 0x000fdc0003f08000 */
[----:B------:R-:W-:Y:S05]  /*1dc0*/  @P0 BRA `(.L_x_37) ;  /* 0x0000000000300947 */ /* 0x000fea0003800000 */
[----:B------:R-:W-:Y:S01]  /*1dd0*/  ISETP.NE.AND P0, PT, R31, R32, PT ;  /* 0x000000201f00720c */ /* 0x000fe20003f05270 */
[----:B------:R-:W-:Y:S02]  /*1de0*/  IMAD.MOV.U32 R38, RZ, RZ, 0x0 ;  /* 0x00000000ff267424 */ /* 0x000fe400078e00ff */
[----:B------:R-:W-:-:S10]  /*1df0*/  IMAD.MOV.U32 R39, RZ, RZ, -0x80000 ;  /* 0xfff80000ff277424 */ /* 0x000fd400078e00ff */
[----:B------:R-:W-:Y:S05]  /*1e00*/  @!P0 BRA `(.L_x_35) ;  /* 0x0000000000348947 */ /* 0x000fea0003800000 */
[----:B------:R-:W-:Y:S02]  /*1e10*/  ISETP.NE.AND P0, PT, R31, 0x7ff00000, PT ;  /* 0x7ff000001f00780c */ /* 0x000fe40003f05270 */
[----:B------:R-:W-:Y:S02]  /*1e20*/  LOP3.LUT R39, R19, 0x80000000, R23, 0x48, !PT ;  /* 0x8000000013277812 */ /* 0x000fe400078e4817 */
[----:B------:R-:W-:-:S13]  /*1e30*/  ISETP.EQ.OR P0, PT, R32, RZ, !P0 ;  /* 0x000000ff2000720c */ /* 0x000fda0004702670 */
[----:B------:R-:W-:Y:S02]  /*1e40*/  @P0 LOP3.LUT R18, R39, 0x7ff00000, RZ, 0xfc, !PT ;  /* 0x7ff0000027120812 */ /* 0x000fe400078efcff */
[----:B------:R-:W-:Y:S01]  /*1e50*/  @!P0 MOV R38, RZ ;  /* 0x000000ff00268202 */ /* 0x000fe20000000f00 */
[----:B------:R-:W-:Y:S02]  /*1e60*/  @P0 IMAD.MOV.U32 R38, RZ, RZ, RZ ;  /* 0x000000ffff260224 */ /* 0x000fe400078e00ff */
[----:B------:R-:W-:Y:S01]  /*1e70*/  @P0 IMAD.MOV.U32 R39, RZ, RZ, R18 ;  /* 0x000000ffff270224 */ /* 0x000fe200078e0012 */
[----:B------:R-:W-:Y:S06]  /*1e80*/  BRA `(.L_x_35) ;  /* 0x0000000000147947 */ /* 0x000fec0003800000 */
.L_x_37:
[----:B------:R-:W-:Y:S01]  /*1e90*/  LOP3.LUT R39, R23, 0x80000, RZ, 0xfc, !PT ;  /* 0x0008000017277812 */ /* 0x000fe200078efcff */
[----:B------:R-:W-:Y:S01]  /*1ea0*/  IMAD.MOV.U32 R38, RZ, RZ, R22 ;  /* 0x000000ffff267224 */ /* 0x000fe200078e0016 */
[----:B------:R-:W-:Y:S06]  /*1eb0*/  BRA `(.L_x_35) ;  /* 0x0000000000087947 */ /* 0x000fec0003800000 */
.L_x_36:
[----:B------:R-:W-:Y:S01]  /*1ec0*/  LOP3.LUT R39, R19, 0x80000, RZ, 0xfc, !PT ;  /* 0x0008000013277812 */ /* 0x000fe200078efcff */
[----:B------:R-:W-:-:S07]  /*1ed0*/  IMAD.MOV.U32 R38, RZ, RZ, R18 ;  /* 0x000000ffff267224 */ /* 0x000fce00078e0012 */
.L_x_35:
[----:B------:R-:W-:Y:S05]  /*1ee0*/  BSYNC.RECONVERGENT B2 ;  /* 0x0000000000027941 */ /* 0x000fea0003800200 */
.L_x_33:
[----:B------:R-:W-:Y:S01]  /*1ef0*/  IMAD.MOV.U32 R18, RZ, RZ, R10 ;  /* 0x000000ffff127224 */ /* 0x000fe200078e000a */
[----:B------:R-:W-:Y:S01]  /*1f00*/  MOV R22, R38 ;  /* 0x0000002600167202 */ /* 0x000fe20000000f00 */
[----:B------:R-:W-:Y:S02]  /*1f10*/  IMAD.MOV.U32 R19, RZ, RZ, 0x0 ;  /* 0x00000000ff137424 */ /* 0x000fe400078e00ff */
[----:B------:R-:W-:Y:S02]  /*1f20*/  IMAD.MOV.U32 R23, RZ, RZ, R39 ;  /* 0x000000ffff177224 */ /* 0x000fe400078e0027 */
[----:B------:R-:W-:Y:S05]  /*1f30*/  RET.REL.NODEC R18 `(_Z19importance_samplingPddii) ;  /* 0xffffffe012307950 */ /* 0x000fea0003c3ffff */
.L_x_38:
        /* <DEDUP_REMOVED lines=12> */
.L_x_41:


//--------------------- .nv.global.init           --------------------------
	.section	.nv.global.init,"aw",@progbits
	.align	4
.nv.global.init:
	.type		mrg32k3aM1SubSeq,@object
	.size		mrg32k3aM1SubSeq,(mrg32k3aM2SubSeq - mrg32k3aM1SubSeq)
mrg32k3aM1SubSeq:
        /*0000*/ 	.byte	0x0b, 0xcc, 0xee, 0x04, 0x73, 0x29, 0x8b, 0x6f, 0xf6, 0x53, 0x03, 0xf6, 0x23, 0xf6, 0xea, 0xda
        /* <DEDUP_REMOVED lines=125> */
	.type		mrg32k3aM2SubSeq,@object
	.size		mrg32k3aM2SubSeq,(mrg32k3aM1 - mrg32k3aM2SubSeq)
mrg32k3aM2SubSeq:
        /* <DEDUP_REMOVED lines=126> */
	.type		mrg32k3aM1,@object
	.size		mrg32k3aM1,(mrg32k3aM1Seq - mrg32k3aM1)
mrg32k3aM1:
        /* <DEDUP_REMOVED lines=144> */
	.type		mrg32k3aM1Seq,@object
	.size		mrg32k3aM1Seq,(mrg32k3aM2 - mrg32k3aM1Seq)
mrg32k3aM1Seq:
        /* <DEDUP_REMOVED lines=144> */
	.type		mrg32k3aM2,@object
	.size		mrg32k3aM2,(mrg32k3aM2Seq - mrg32k3aM2)
mrg32k3aM2:
        /* <DEDUP_REMOVED lines=144> */
	.type		mrg32k3aM2Seq,@object
	.size		mrg32k3aM2Seq,(precalc_xorwow_matrix - mrg32k3aM2Seq)
mrg32k3aM2Seq:
        /* <DEDUP_REMOVED lines=144> */
	.type		precalc_xorwow_matrix,@object
	.size		precalc_xorwow_matrix,(precalc_xorwow_offset_matrix - precalc_xorwow_matrix)
precalc_xorwow_matrix:
        /* <DEDUP_REMOVED lines=6400> */
	.type		precalc_xorwow_offset_matrix,@object
	.size		precalc_xorwow_offset_matrix,(.L_1 - precalc_xorwow_offset_matrix)
precalc_xorwow_offset_matrix:
        /* <DEDUP_REMOVED lines=6400> */
.L_1:


//--------------------- .nv.shared.reserved.0     --------------------------
	.section	.nv.shared.reserved.0,"aw",@nobits
	.weak		__nv_reservedSMEM_offset_0_alias
	.size		__nv_reservedSMEM_offset_0_alias, 0, 64
	.other		__nv_reservedSMEM_offset_0_alias,@"STO_CUDA_RESERVED_SHARED STV_DEFAULT"
__nv_reservedSMEM_offset_0_alias:
	.zero		0
	.zero		64


//--------------------- .nv.constant0._Z15simple_samplingPdii --------------------------
	.section	.nv.constant0._Z15simple_samplingPdii,"a",@progbits
	.sectionflags	@""
	.align	4
.nv.constant0._Z15simple_samplingPdii:
	.zero		912


//--------------------- .nv.constant0._Z19importance_samplingPddii --------------------------
	.section	.nv.constant0._Z19importance_samplingPddii,"a",@progbits
	.sectionflags	@""
	.align	4
.nv.constant0._Z19importance_samplingPddii:
	.zero		920


//--------------------- SYMBOLS --------------------------

	.type		.nv.reservedSmem.offset0,@object
	.size		.nv.reservedSmem.offset0,0x4
